def gluon_tcgen05(
    a_ptr,
    b_ptr,
    c_ptr,
    M,
    N,
    K,
    stride_am,
    stride_bk,
    stride_cm,
    BLOCK_M: gl.constexpr,
    BLOCK_N: gl.constexpr,
    BLOCK_K: gl.constexpr,
    DTYPE: gl.constexpr,
    A_LAYOUT: gl.constexpr,
    B_LAYOUT: gl.constexpr,
    C_LAYOUT: gl.constexpr,
    B_SHAPE: gl.constexpr,
    TMEM_LAYOUT: gl.constexpr,
    TMEM_REG: gl.constexpr,
    TRANS_B: gl.constexpr,
    NUM_BUFFERS: gl.constexpr,
):
    a_desc = tma.make_tensor_descriptor(
        a_ptr, [M, K], [stride_am, 1], [BLOCK_M, BLOCK_K], A_LAYOUT
    )
    b_desc = tma.make_tensor_descriptor(
        b_ptr,
        [N, K] if TRANS_B else [K, N],
        [stride_bk, 1],
        B_SHAPE,
        B_LAYOUT,
    )
    c_desc = tma.make_tensor_descriptor(
        c_ptr, [M, N], [stride_cm, 1], [BLOCK_M, BLOCK_N], C_LAYOUT
    )

    a_bufs = gl.allocate_shared_memory(
        DTYPE, [NUM_BUFFERS, BLOCK_M, BLOCK_K], A_LAYOUT
    )
    b_bufs = gl.allocate_shared_memory(DTYPE, [NUM_BUFFERS] + B_SHAPE, B_LAYOUT)

    pid_m = gl.program_id(0)
    pid_n = gl.program_id(1)
    off_m = pid_m * BLOCK_M
    off_n = pid_n * BLOCK_N

    tma_bars = gl.allocate_shared_memory(
        gl.int64, [NUM_BUFFERS, 1], mbarrier.MBarrierLayout()
    )
    mma_bars = gl.allocate_shared_memory(
        gl.int64, [NUM_BUFFERS, 1], mbarrier.MBarrierLayout()
    )
    for i in gl.static_range(NUM_BUFFERS):
        mbarrier.init(tma_bars.index(i), count=1)
        mbarrier.init(mma_bars.index(i), count=1)

    acc_tmem = allocate_tensor_memory(gl.float32, [BLOCK_M, BLOCK_N], TMEM_LAYOUT)
    idx = 0
    phase = 0
    use_acc = False
    for k in range(0, K, BLOCK_K):
        a = a_bufs.index(idx)
        b = b_bufs.index(idx)
        tma_bar = tma_bars.index(idx)
        mma_bar = mma_bars.index(idx)
        mbarrier.expect(
            tma_bar, a_desc.block_type.nbytes + b_desc.block_type.nbytes
        )
        tma.async_copy_global_to_shared(a_desc, [off_m, k], tma_bar, a)
        tma.async_copy_global_to_shared(
            b_desc, [off_n, k] if TRANS_B else [k, off_n], tma_bar, b
        )
        mbarrier.wait(tma_bar, phase=phase)

        if TRANS_B:
            b = b.permute((1, 0))
        tcgen05_mma(a, b, acc_tmem, use_acc=use_acc)
        tcgen05_commit(mma_bar)
        mbarrier.wait(mma_bar, phase=phase)
        use_acc = True

        idx += 1
        if idx == NUM_BUFFERS:
            idx = 0
            phase ^= 1

    for i in gl.static_range(NUM_BUFFERS):
        mbarrier.invalidate(tma_bars.index(i))
        mbarrier.invalidate(mma_bars.index(i))

    acc = acc_tmem.load(TMEM_REG)
    c_smem = gl.allocate_shared_memory(DTYPE, [BLOCK_M, BLOCK_N], C_LAYOUT)
    c_smem.store(acc.to(DTYPE))
    fence_async_shared()
    tma.async_copy_shared_to_global(c_desc, [off_m, off_n], c_smem)
    tma.store_wait(pendings=0)

# config = {"BLOCK_K": 32, "BLOCK_M": 128, "BLOCK_N": 256, "arch": "sm_100", "dtype": "bf16", "num_buffers": 4, "num_warps": 4, "trans_b": 1}
# arch = sm_100


// ===== COMPILED SASS (sm_100a) =====

	.target	sm_100a

	.elftype	@"ET_EXEC"


//--------------------- .note.nv.tkinfo           --------------------------
	.section	.note.nv.tkinfo,"",@"SHT_NOTE"
	.sectionflags	@"SHF_NOTE_NV_TKINFO"
	.tkinfo
        /*0018*/ 	.word	0x00000081
        /*0030*/ 	.string	""
        /*0030*/ 	.string	"ptxas-blackwell"
        /*0030*/ 	.string	"Cuda compilation tools, release 12.9, V12.9.86"
        /*0030*/ 	.string	"Build cuda_12.9.r12.9/compiler.36037853_0"
        /*0030*/ 	.string	"-v  -suppress-debug-info  -lineinfo  -arch sm_100a "



//--------------------- .note.nv.cuver            --------------------------
	.section	.note.nv.cuver,"",@"SHT_NOTE"
	.sectionflags	@"SHF_NOTE_NV_CUVER"
        /*0018*/ 	.short	0x0001
        /*001a*/ 	.short	0x0064
        /*001c*/ 	.short	0x0001
        /*001e*/ 	.short	0x0000
        /*0020*/ 	.short	0x0001
        /*0022*/ 	.short	0x0000


//--------------------- .nv.info                  --------------------------
	.section	.nv.info,"",@"SHT_CUDA_INFO"
	.align	4


	//----- nvinfo : EIATTR_REGCOUNT
	.align		4
        /*0000*/ 	.byte	0x04, 0x2f
        /*0002*/ 	.short	(.L_4 - .L_3)
	.align		4
.L_3:
        /*0004*/ 	.word	index@(gluon_tcgen05)
        /*0008*/ 	.word	0x000000aa


	//----- nvinfo : EIATTR_FRAME_SIZE
	.align		4
.L_4:
        /*000c*/ 	.byte	0x04, 0x11
        /*000e*/ 	.short	(.L_6 - .L_5)
	.align		4
.L_5:
        /*0010*/ 	.word	index@($__internal_2_$__cuda_sm10x_tcgen05_guardrail_trap_unallocated_columns_being_dealloced)
        /*0014*/ 	.word	0x00000000


	//----- nvinfo : EIATTR_FRAME_SIZE
	.align		4
.L_6:
        /*0018*/ 	.byte	0x04, 0x11
        /*001a*/ 	.short	(.L_8 - .L_7)
	.align		4
.L_7:
        /*001c*/ 	.word	index@($__internal_1_$__cuda_sm10x_tcgen05_guardrail_trap_phase_invalid_during_alloc)
        /*0020*/ 	.word	0x00000000


	//----- nvinfo : EIATTR_FRAME_SIZE
	.align		4
.L_8:
        /*0024*/ 	.byte	0x04, 0x11
        /*0026*/ 	.short	(.L_10 - .L_9)
	.align		4
.L_9:
        /*0028*/ 	.word	index@($__internal_0_$__cuda_sm10x_tcgen05_guardrail_trap_col_being_dealloced_not_returned_by_alloc)
        /*002c*/ 	.word	0x00000000


	//----- nvinfo : EIATTR_FRAME_SIZE
	.align		4
.L_10:
        /*0030*/ 	.byte	0x04, 0x11
        /*0032*/ 	.short	(.L_12 - .L_11)
	.align		4
.L_11:
        /*0034*/ 	.word	index@(gluon_tcgen05)
        /*0038*/ 	.word	0x00000000


	//----- nvinfo : EIATTR_MIN_STACK_SIZE
	.align		4
.L_12:
        /*003c*/ 	.byte	0x04, 0x12
        /*003e*/ 	.short	(.L_14 - .L_13)
	.align		4
.L_13:
        /*0040*/ 	.word	index@(gluon_tcgen05)
        /*0044*/ 	.word	0x00000000
.L_14:


//--------------------- .nv.info.gluon_tcgen05    --------------------------
	.section	.nv.info.gluon_tcgen05,"",@"SHT_CUDA_INFO"
	.sectionflags	@""
	.align	4


	//----- nvinfo : EIATTR_CUDA_API_VERSION
	.align		4
        /*0000*/ 	.byte	0x04, 0x37
        /*0002*/ 	.short	(.L_16 - .L_15)
.L_15:
        /*0004*/ 	.word	0x00000081


	//----- nvinfo : EIATTR_KPARAM_INFO
	.align		4
.L_16:
        /*0008*/ 	.byte	0x04, 0x17
        /*000a*/ 	.short	(.L_18 - .L_17)
.L_17:
        /*000c*/ 	.word	0x00000000
        /*0010*/ 	.short	0x000a
        /*0012*/ 	.short	0x0048
        /*0014*/ 	.byte	0x00, 0xf4, 0x21, 0x00


	//----- nvinfo : EIATTR_KPARAM_INFO
	.align		4
.L_18:
        /*0018*/ 	.byte	0x04, 0x17
        /*001a*/ 	.short	(.L_20 - .L_19)
.L_19:
        /*001c*/ 	.word	0x00000000
        /*0020*/ 	.short	0x0009
        /*0022*/ 	.short	0x0040
        /*0024*/ 	.byte	0x00, 0xf4, 0x21, 0x00


	//----- nvinfo : EIATTR_KPARAM_INFO
	.align		4
.L_20:
        /*0028*/ 	.byte	0x04, 0x17
        /*002a*/ 	.short	(.L_22 - .L_21)
.L_21:
        /*002c*/ 	.word	0x00000000
        /*0030*/ 	.short	0x0008
        /*0032*/ 	.short	0x0038
        /*0034*/ 	.byte	0x00, 0xf0, 0x21, 0x00


	//----- nvinfo : EIATTR_KPARAM_INFO
	.align		4
.L_22:
        /*0038*/ 	.byte	0x04, 0x17
        /*003a*/ 	.short	(.L_24 - .L_23)
.L_23:
        /*003c*/ 	.word	0x00000000
        /*0040*/ 	.short	0x0007
        /*0042*/ 	.short	0x0030
        /*0044*/ 	.byte	0x00, 0xf0, 0x21, 0x00


	//----- nvinfo : EIATTR_KPARAM_INFO
	.align		4
.L_24:
        /*0048*/ 	.byte	0x04, 0x17
        /*004a*/ 	.short	(.L_26 - .L_25)
.L_25:
        /*004c*/ 	.word	0x00000000
        /*0050*/ 	.short	0x0006
        /*0052*/ 	.short	0x0028
        /*0054*/ 	.byte	0x00, 0xf0, 0x21, 0x00


	//----- nvinfo : EIATTR_KPARAM_INFO
	.align		4
.L_26:
        /*0058*/ 	.byte	0x04, 0x17
        /*005a*/ 	.short	(.L_28 - .L_27)
.L_27:
        /*005c*/ 	.word	0x00000000
        /*0060*/ 	.short	0x0005
        /*0062*/ 	.short	0x0020
        /*0064*/ 	.byte	0x00, 0xf0, 0x11, 0x00


	//----- nvinfo : EIATTR_KPARAM_INFO
	.align		4
.L_28:
        /*0068*/ 	.byte	0x04, 0x17
        /*006a*/ 	.short	(.L_30 - .L_29)
.L_29:
        /*006c*/ 	.word	0x00000000
        /*0070*/ 	.short	0x0004
        /*0072*/ 	.short	0x001c
        /*0074*/ 	.byte	0x00, 0xf0, 0x11, 0x00


	//----- nvinfo : EIATTR_KPARAM_INFO
	.align		4
.L_30:
        /*0078*/ 	.byte	0x04, 0x17
        /*007a*/ 	.short	(.L_32 - .L_31)
.L_31:
        /*007c*/ 	.word	0x00000000
        /*0080*/ 	.short	0x0003
        /*0082*/ 	.short	0x0018
        /*0084*/ 	.byte	0x00, 0xf0, 0x11, 0x00


	//----- nvinfo : EIATTR_KPARAM_INFO
	.align		4
.L_32:
        /*0088*/ 	.byte	0x04, 0x17
        /*008a*/ 	.short	(.L_34 - .L_33)
.L_33:
        /*008c*/ 	.word	0x00000000
        /*0090*/ 	.short	0x0002
        /*0092*/ 	.short	0x0010
        /*0094*/ 	.byte	0x00, 0xf4, 0x21, 0x00


	//----- nvinfo : EIATTR_KPARAM_INFO
	.align		4
.L_34:
        /*0098*/ 	.byte	0x04, 0x17
        /*009a*/ 	.short	(.L_36 - .L_35)
.L_35:
        /*009c*/ 	.word	0x00000000
        /*00a0*/ 	.short	0x0001
        /*00a2*/ 	.short	0x0008
        /*00a4*/ 	.byte	0x00, 0xf4, 0x21, 0x00


	//----- nvinfo : EIATTR_KPARAM_INFO
	.align		4
.L_36:
        /*00a8*/ 	.byte	0x04, 0x17
        /*00aa*/ 	.short	(.L_38 - .L_37)
.L_37:
        /*00ac*/ 	.word	0x00000000
        /*00b0*/ 	.short	0x0000
        /*00b2*/ 	.short	0x0000
        /*00b4*/ 	.byte	0x00, 0xf4, 0x21, 0x00


	//----- nvinfo : EIATTR_AT_ENTRY_FRAGMENTS
	.align		4
.L_38:
        /*00b8*/ 	.byte	0x04, 0x4f
        /*00ba*/ 	.short	(.L_40 - .L_39)


	//   ....[0]....
.L_39:
        /*00bc*/ 	.word	0x00000004


	//----- nvinfo : EIATTR_RESERVED_SMEM_USED
	.align		4
.L_40:
        /*00c0*/ 	.byte	0x01, 0x41
	.zero		2


	//----- nvinfo : EIATTR_SPARSE_MMA_MASK
	.align		4
        /*00c4*/ 	.byte	0x03, 0x50
        /*00c6*/ 	.short	0x0000


	//----- nvinfo : EIATTR_TCGEN05_1CTA_USED
	.align		4
        /*00c8*/ 	.byte	0x01, 0x51
	.zero		2


	//----- nvinfo : EIATTR_MAXREG_COUNT
	.align		4
        /*00cc*/ 	.byte	0x03, 0x1b
        /*00ce*/ 	.short	0x00ff


	//----- nvinfo : EIATTR_NUM_BARRIERS
	.align		4
        /*00d0*/ 	.byte	0x02, 0x4c
        /*00d2*/ 	.byte	0x01
	.zero		1


	//----- nvinfo : EIATTR_INT_WARP_WIDE_INSTR_OFFSETS
	.align		4
        /*00d4*/ 	.byte	0x04, 0x31
        /*00d6*/ 	.short	(.L_42 - .L_41)


	//   ....[0]....
.L_41:
        /*00d8*/ 	.word	0x00001750


	//   ....[1]....
        /*00dc*/ 	.word	0x00001770


	//   ....[2]....
        /*00e0*/ 	.word	0x000017f0


	//   ....[3]....
        /*00e4*/ 	.word	0x00001bb0


	//   ....[4]....
        /*00e8*/ 	.word	0x00001bc0


	//   ....[5]....
        /*00ec*/ 	.word	0x00001c20


	//   ....[6]....
        /*00f0*/ 	.word	0x00001c30


	//   ....[7]....
        /*00f4*/ 	.word	0x00001e60


	//   ....[8]....
        /*00f8*/ 	.word	0x00001e70


	//   ....[9]....
        /*00fc*/ 	.word	0x00001ff0


	//   ....[10]....
        /*0100*/ 	.word	0x00002020


	//   ....[11]....
        /*0104*/ 	.word	0x00002050


	//   ....[12]....
        /*0108*/ 	.word	0x00002070


	//   ....[13]....
        /*010c*/ 	.word	0x00002290


	//   ....[14]....
        /*0110*/ 	.word	0x000022a0


	//   ....[15]....
        /*0114*/ 	.word	0x00003270


	//   ....[16]....
        /*0118*/ 	.word	0x000032c0


	//----- nvinfo : EIATTR_COOP_GROUP_MASK_REGIDS
	.align		4
.L_42:
        /*011c*/ 	.byte	0x04, 0x29
        /*011e*/ 	.short	(.L_44 - .L_43)


	//   ....[0]....
.L_43:
        /*0120*/ 	.word	0xffffffff


	//   ....[1]....
        /*0124*/ 	.word	0xffffffff


	//   ....[2]....
        /*0128*/ 	.word	0xffffffff


	//   ....[3]....
        /*012c*/ 	.word	0xffffffff


	//   ....[4]....
        /*0130*/ 	.word	0xffffffff


	//   ....[5]....
        /*0134*/ 	.word	0xffffffff


	//   ....[6]....
        /*0138*/ 	.word	0xffffffff


	//   ....[7]....
        /*013c*/ 	.word	0xffffffff


	//   ....[8]....
        /*0140*/ 	.word	0xffffffff


	//   ....[9]....
        /*0144*/ 	.word	0xffffffff


	//----- nvinfo : EIATTR_COOP_GROUP_INSTR_OFFSETS
	.align		4
.L_44:
        /*0148*/ 	.byte	0x04, 0x28
        /*014a*/ 	.short	(.L_46 - .L_45)


	//   ....[0]....
.L_45:
        /*014c*/ 	.word	0x00000050


	//   ....[1]....
        /*0150*/ 	.word	0x00000310


	//   ....[2]....
        /*0154*/ 	.word	0x00000500


	//   ....[3]....
        /*0158*/ 	.word	0x000009a0


	//   ....[4]....
        /*015c*/ 	.word	0x00000ae0


	//   ....[5]....
        /*0160*/ 	.word	0x00000fe0


	//   ....[6]....
        /*0164*/ 	.word	0x00001120


	//   ....[7]....
        /*0168*/ 	.word	0x00001610


	//   ....[8]....
        /*016c*/ 	.word	0x00003100


	//   ....[9]....
        /*0170*/ 	.word	0x00003370


	//----- nvinfo : EIATTR_VRC_CTA_INIT_COUNT
	.align		4
.L_46:
        /*0174*/ 	.byte	0x02, 0x4a
        /*0176*/ 	.byte	0x80
	.zero		1


	//----- nvinfo : EIATTR_MBARRIER_INSTR_OFFSETS
	.align		4
        /*0178*/ 	.byte	0x04, 0x39
        /*017a*/ 	.short	(.L_48 - .L_47)


	//   ....[0]....
.L_47:
        /*017c*/ 	.word	0x00001810
        /*0180*/ 	.word	0x000000ff
        /*0184*/ 	.word	0x00018000
        /*0188*/ 	.short	0x0100
        /*018a*/ 	.byte	0x08
	.zero		1


	//   ....[1]....
        /*018c*/ 	.word	0x00001820
        /*0190*/ 	.word	0x000000ff
        /*0194*/ 	.word	0x00018020
        /*0198*/ 	.short	0x0100
        /*019a*/ 	.byte	0x08
	.zero		1


	//   ....[2]....
        /*019c*/ 	.word	0x000018d0
        /*01a0*/ 	.word	0x000000ff
        /*01a4*/ 	.word	0x00018008
        /*01a8*/ 	.short	0x0100
        /*01aa*/ 	.byte	0x08
	.zero		1


	//   ....[3]....
        /*01ac*/ 	.word	0x000018e0
        /*01b0*/ 	.word	0x000000ff
        /*01b4*/ 	.word	0x00018028
        /*01b8*/ 	.short	0x0100
        /*01ba*/ 	.byte	0x08
	.zero		1


	//   ....[4]....
        /*01bc*/ 	.word	0x000019c0
        /*01c0*/ 	.word	0x000000ff
        /*01c4*/ 	.word	0x00018010
        /*01c8*/ 	.short	0x0100
        /*01ca*/ 	.byte	0x08
	.zero		1


	//   ....[5]....
        /*01cc*/ 	.word	0x000019d0
        /*01d0*/ 	.word	0x000000ff
        /*01d4*/ 	.word	0x00018030
        /*01d8*/ 	.short	0x0100
        /*01da*/ 	.byte	0x08
	.zero		1


	//   ....[6]....
        /*01dc*/ 	.word	0x00001ae0
        /*01e0*/ 	.word	0x000000ff
        /*01e4*/ 	.word	0x00018018
        /*01e8*/ 	.short	0x0100
        /*01ea*/ 	.byte	0x08
	.zero		1


	//   ....[7]....
        /*01ec*/ 	.word	0x00001af0
        /*01f0*/ 	.word	0x000000ff
        /*01f4*/ 	.word	0x00018038
        /*01f8*/ 	.short	0x0100
        /*01fa*/ 	.byte	0x08
	.zero		1


	//   ....[8]....
        /*01fc*/ 	.word	0x00001cc0
        /*0200*/ 	.word	0x000000ff
        /*0204*/ 	.word	0x00018000
        /*0208*/ 	.short	0x010a
        /*020a*/ 	.byte	0x08
	.zero		1


	//   ....[9]....
        /*020c*/ 	.word	0x00001ec0
        /*0210*/ 	.word	0x000000ff
        /*0214*/ 	.word	0x00018020
        /*0218*/ 	.short	0x010a
        /*021a*/ 	.byte	0x08
	.zero		1


	//   ....[10]....
        /*021c*/ 	.word	0x000020f0
        /*0220*/ 	.word	0x000000ff
        /*0224*/ 	.word	0x00018000
        /*0228*/ 	.short	0x010a
        /*022a*/ 	.byte	0x1c
	.zero		1


	//   ....[11]....
        /*022c*/ 	.word	0x000022e0
        /*0230*/ 	.word	0x000000ff
        /*0234*/ 	.word	0x00018020
        /*0238*/ 	.short	0x010a
        /*023a*/ 	.byte	0x1c
	.zero		1


	//   ....[12]....
        /*023c*/ 	.word	0x000023b0
        /*0240*/ 	.word	0x000000ff
        /*0244*/ 	.word	0x00018000
        /*0248*/ 	.short	0x0108
        /*024a*/ 	.byte	0x08
	.zero		1


	//   ....[13]....
        /*024c*/ 	.word	0x000023c0
        /*0250*/ 	.word	0x000000ff
        /*0254*/ 	.word	0x00018020
        /*0258*/ 	.short	0x0108
        /*025a*/ 	.byte	0x08
	.zero		1


	//   ....[14]....
        /*025c*/ 	.word	0x00002410
        /*0260*/ 	.word	0x000000ff
        /*0264*/ 	.word	0x00018008
        /*0268*/ 	.short	0x0108
        /*026a*/ 	.byte	0x08
	.zero		1


	//   ....[15]....
        /*026c*/ 	.word	0x00002420
        /*0270*/ 	.word	0x000000ff
        /*0274*/ 	.word	0x00018028
        /*0278*/ 	.short	0x0108
        /*027a*/ 	.byte	0x08
	.zero		1


	//   ....[16]....
        /*027c*/ 	.word	0x00002470
        /*0280*/ 	.word	0x000000ff
        /*0284*/ 	.word	0x00018010
        /*0288*/ 	.short	0x0108
        /*028a*/ 	.byte	0x08
	.zero		1


	//   ....[17]....
        /*028c*/ 	.word	0x00002480
        /*0290*/ 	.word	0x000000ff
        /*0294*/ 	.word	0x00018030
        /*0298*/ 	.short	0x0108
        /*029a*/ 	.byte	0x08
	.zero		1


	//   ....[18]....
        /*029c*/ 	.word	0x000024d0
        /*02a0*/ 	.word	0x000000ff
        /*02a4*/ 	.word	0x00018018
        /*02a8*/ 	.short	0x0108
        /*02aa*/ 	.byte	0x08
	.zero		1


	//   ....[19]....
        /*02ac*/ 	.word	0x000024e0
        /*02b0*/ 	.word	0x000000ff
        /*02b4*/ 	.word	0x00018038
        /*02b8*/ 	.short	0x0108
        /*02ba*/ 	.byte	0x08
	.zero		1


	//   ....[20]....
        /*02bc*/ 	.word	0x00003390
        /*02c0*/ 	.word	0x000000ff
        /*02c4*/ 	.word	0x00018000
        /*02c8*/ 	.short	0x010a
        /*02ca*/ 	.byte	0x08
	.zero		1


	//   ....[21]....
        /*02cc*/ 	.word	0x000033c0
        /*02d0*/ 	.word	0x000000ff
        /*02d4*/ 	.word	0x00018020
        /*02d8*/ 	.short	0x010a
        /*02da*/ 	.byte	0x08
	.zero		1


	//   ....[22]....
        /*02dc*/ 	.word	0x000033f0
        /*02e0*/ 	.word	0x000000ff
        /*02e4*/ 	.word	0x00018000
        /*02e8*/ 	.short	0x010a
        /*02ea*/ 	.byte	0x1c
	.zero		1


	//   ....[23]....
        /*02ec*/ 	.word	0x00003420
        /*02f0*/ 	.word	0x000000ff
        /*02f4*/ 	.word	0x00018020
        /*02f8*/ 	.short	0x010a
        /*02fa*/ 	.byte	0x1c
	.zero		1


	//----- nvinfo : EIATTR_NUM_MBARRIERS
	.align		4
.L_48:
        /*02fc*/ 	.byte	0x03, 0x38
        /*02fe*/ 	.short	0x0008


	//----- nvinfo : EIATTR_EXIT_INSTR_OFFSETS
	.align		4
        /*0300*/ 	.byte	0x04, 0x1c
        /*0302*/ 	.short	(.L_50 - .L_49)


	//   ....[0]....
.L_49:
        /*0304*/ 	.word	0x00003380


	//----- nvinfo : EIATTR_REQNTID
	.align		4
.L_50:
        /*0308*/ 	.byte	0x04, 0x10
        /*030a*/ 	.short	(.L_52 - .L_51)
.L_51:
        /*030c*/ 	.word	0x00000080
        /*0310*/ 	.word	0x00000001
        /*0314*/ 	.word	0x00000001


	//----- nvinfo : EIATTR_CRS_STACK_SIZE
	.align		4
.L_52:
        /*0318*/ 	.byte	0x04, 0x1e
        /*031a*/ 	.short	(.L_54 - .L_53)
.L_53:
        /*031c*/ 	.word	0x00000000


	//----- nvinfo : EIATTR_CBANK_PARAM_SIZE
	.align		4
.L_54:
        /*0320*/ 	.byte	0x03, 0x19
        /*0322*/ 	.short	0x0050


	//----- nvinfo : EIATTR_PARAM_CBANK
	.align		4
        /*0324*/ 	.byte	0x04, 0x0a
        /*0326*/ 	.short	(.L_56 - .L_55)
	.align		4
.L_55:
        /*0328*/ 	.word	index@(.nv.constant0.gluon_tcgen05)
        /*032c*/ 	.short	0x0380
        /*032e*/ 	.short	0x0050


	//----- nvinfo : EIATTR_SW_WAR
	.align		4
.L_56:
        /*0330*/ 	.byte	0x04, 0x36
        /*0332*/ 	.short	(.L_58 - .L_57)
.L_57:
        /*0334*/ 	.word	0x00000008
.L_58:


//--------------------- .nv.compat                --------------------------
	.section	.nv.compat,"",@"SHT_CUDA_COMPAT_INFO"
	.align	4
        /*0000*/ 	.byte	0x02, 0x02, 0x02, 0x00, 0x02, 0x05, 0x05, 0x00, 0x02, 0x03, 0x03, 0x00, 0x02, 0x06, 0x01, 0x00


//--------------------- .nv.callgraph             --------------------------
	.section	.nv.callgraph,"",@"SHT_CUDA_CALLGRAPH"
	.align	4
	.sectionentsize	8
	.align		4
        /*0000*/ 	.word	0x00000000
	.align		4
        /*0004*/ 	.word	0xffffffff
	.align		4
        /*0008*/ 	.word	0x00000000
	.align		4
        /*000c*/ 	.word	0xfffffffe
	.align		4
        /*0010*/ 	.word	0x00000000
	.align		4
        /*0014*/ 	.word	0xfffffffd
	.align		4
        /*0018*/ 	.word	0x00000000
	.align		4
        /*001c*/ 	.word	0xfffffffc


//--------------------- .text.gluon_tcgen05       --------------------------
	.section	.text.gluon_tcgen05,"ax",@progbits
	.align	128
        .global         gluon_tcgen05
        .type           gluon_tcgen05,@function
        .size           gluon_tcgen05,(.L_x_85 - gluon_tcgen05)
        .other          gluon_tcgen05,@"STO_CUDA_ENTRY STV_DEFAULT"
gluon_tcgen05:
.text.gluon_tcgen05:
[----:B------:R-:W1:Y:S01]  /*0000*/  LDC R1, c[0x0][0x37c] ;  /* 0x0000df00ff017b82 */ /* 0x000e620000000800 */
[----:B------:R-:W2:Y:S02]  /*0010*/  S2R R0, SR_TID.X ;  /* 0x0000000000007919 */ /* 0x000ea40000002100 */
[----:B--2---:R-:W-:-:S13]  /*0020*/  ISETP.GE.U32.AND P2, PT, R0, 0x20, PT ;  /* 0x000000200000780c */ /* 0x004fda0003f46070 */
[----:B------:R-:W-:Y:S05]  /*0030*/  @P2 BRA `(.L_x_0) ;  /* 0x0000000000b82947 */ /* 0x000fea0003800000 */
[----:B------:R-:W2:Y:S01]  /*0040*/  S2UR UR6, SR_CgaCtaId ;  /* 0x00000000000679c3 */ /* 0x000ea20000008800 */
[----:B------:R-:W-:Y:S01]  /*0050*/  NOP ;  /* 0x0000000000007918 */ /* 0x000fe20000000000 */
[----:B------:R-:W-:Y:S02]  /*0060*/  UMOV UR4, 0x40 ;  /* 0x0000004000047882 */ /* 0x000fe40000000000 */
[----:B--2---:R-:W-:-:S09]  /*0070*/  ULEA UR4, UR6, UR4, 0x18 ;  /* 0x0000000406047291 */ /* 0x004fd2000f8ec0ff */
[----:B------:R-:W2:Y:S01]  /*0080*/  LDS.U8 R2, [UR4] ;  /* 0x00000004ff027984 */ /* 0x000ea20008000000 */
[----:B------:R-:W-:Y:S02]  /*0090*/  UMOV UR4, 0x400 ;  /* 0x0000040000047882 */ /* 0x000fe40000000000 */
[----:B------:R-:W-:Y:S01]  /*00a0*/  ULEA UR4, UR6, UR4, 0x18 ;  /* 0x0000000406047291 */ /* 0x000fe2000f8ec0ff */
[----:B--2---:R-:W-:-:S13]  /*00b0*/  ISETP.NE.AND P0, PT, R2, RZ, PT ;  /* 0x000000ff0200720c */ /* 0x004fda0003f05270 */
[----:B------:R-:W-:Y:S05]  /*00c0*/  @P0 BRA `(.L_x_1) ;  /* 0x00000000007c0947 */ /* 0x000fea0003800000 */
[----:B------:R-:W-:-:S13]  /*00d0*/  ELECT P0, URZ, PT ;  /* 0x0000000000ff782f */ /* 0x000fda0003800000 */
[----:B------:R-:W-:Y:S05]  /*00e0*/  @!P0 BRA `(.L_x_2) ;  /* 0x0000000000848947 */ /* 0x000fea0003800000 */
[----:B------:R-:W-:Y:S01]  /*00f0*/  UMOV UR5, 0x8 ;  /* 0x0000000800057882 */ /* 0x000fe20000000000 */
[----:B------:R-:W-:Y:S02]  /*0100*/  IMAD.MOV.U32 R5, RZ, RZ, 0x1 ;  /* 0x00000001ff057424 */ /* 0x000fe400078e00ff */
[----:B------:R-:W-:Y:S02]  /*0110*/  IMAD.MOV.U32 R3, RZ, RZ, 0xff ;  /* 0x000000ffff037424 */ /* 0x000fe400078e00ff */
[----:B------:R-:W-:Y:S04]  /*0120*/  DEPBAR.LE SB2, 0x36 ;  /* 0x0000ad800000791a */ /* 0x000fe80000000000 */
[----:B------:R-:W2:Y:S02]  /*0130*/  UTCATOMSWS.FIND_AND_SET.ALIGN UP0, UR5, UR5 ;  /* 0x00000005000575e3 */ /* 0x000ea40008000800 */
[----:B--2---:R-:W-:-:S04]  /*0140*/  PLOP3.LUT P0, PT, PT, PT, UP0, 0x80, 0x8 ;  /* 0x000000000008781c */ /* 0x004fc80003f0f008 */
[----:B------:R-:W-:-:S04]  /*0150*/  SEL R2, RZ, 0xffffffff, !P0 ;  /* 0xffffffffff027807 */ /* 0x000fc80004000000 */
[----:B------:R-:W-:Y:S01]  /*0160*/  ISETP.NE.AND P0, PT, R2, RZ, PT ;  /* 0x000000ff0200720c */ /* 0x000fe20003f05270 */
[----:B------:R-:W-:-:S12]  /*0170*/  IMAD.U32 R2, RZ, RZ, UR5 ;  /* 0x00000005ff027e24 */ /* 0x000fd8000f8e00ff */
[----:B------:R-:W-:Y:S05]  /*0180*/  @P0 BRA `(.L_x_3) ;  /* 0x0000000000240947 */ /* 0x000fea0003800000 */
.L_x_4:
[----:B------:R-:W-:Y:S05]  /*0190*/  NANOSLEEP 0x64 ;  /* 0x000000640000795d */ /* 0x000fea0003800000 */
[----:B------:R-:W-:-:S05]  /*01a0*/  UMOV UR5, 0x8 ;  /* 0x0000000800057882 */ /* 0x000fca0000000000 */
[----:B------:R-:W-:Y:S04]  /*01b0*/  DEPBAR.LE SB2, 0x36 ;  /* 0x0000ad800000791a */ /* 0x000fe80000000000 */
[----:B------:R-:W2:Y:S02]  /*01c0*/  UTCATOMSWS.FIND_AND_SET.ALIGN UP0, UR5, UR5 ;  /* 0x00000005000575e3 */ /* 0x000ea40008000800 */
[----:B--2---:R-:W-:-:S04]  /*01d0*/  PLOP3.LUT P0, PT, PT, PT, UP0, 0x80, 0x8 ;  /* 0x000000000008781c */ /* 0x004fc80003f0f008 */
[----:B------:R-:W-:-:S04]  /*01e0*/  SEL R2, RZ, 0xffffffff, !P0 ;  /* 0xffffffffff027807 */ /* 0x000fc80004000000 */
[----:B------:R-:W-:Y:S01]  /*01f0*/  ISETP.NE.AND P0, PT, R2, RZ, PT ;  /* 0x000000ff0200720c */ /* 0x000fe20003f05270 */
[----:B------:R-:W-:-:S12]  /*0200*/  IMAD.U32 R2, RZ, RZ, UR5 ;  /* 0x00000005ff027e24 */ /* 0x000fd8000f8e00ff */
[----:B------:R-:W-:Y:S05]  /*0210*/  @!P0 BRA `(.L_x_4) ;  /* 0xfffffffc00dc8947 */ /* 0x000fea000383ffff */
.L_x_3:
[C---:B------:R-:W-:Y:S01]  /*0220*/  VIADD R4, R2.reuse, 0x10 ;  /* 0x0000001002047836 */ /* 0x040fe20000000000 */
[----:B------:R-:W-:Y:S01]  /*0230*/  UMOV UR5, 0x50 ;  /* 0x0000005000057882 */ /* 0x000fe20000000000 */
[----:B------:R-:W-:Y:S01]  /*0240*/  SHF.L.U32 R3, R3, R2, RZ ;  /* 0x0000000203037219 */ /* 0x000fe200000006ff */
[----:B------:R-:W-:Y:S01]  /*0250*/  ULEA UR5, UR6, UR5, 0x18 ;  /* 0x0000000506057291 */ /* 0x000fe2000f8ec0ff */
[----:B------:R-:W-:Y:S01]  /*0260*/  IMAD.SHL.U32 R2, R2, 0x20, RZ ;  /* 0x0000002002027824 */ /* 0x000fe200078e00ff */
[----:B------:R-:W-:-:S04]  /*0270*/  SHF.L.U32 R4, R5, R4, RZ ;  /* 0x0000000405047219 */ /* 0x000fc800000006ff */
[----:B------:R-:W-:-:S05]  /*0280*/  LOP3.LUT R3, R4, R3, RZ, 0xfc, !PT ;  /* 0x0000000304037212 */ /* 0x000fca00078efcff */
[----:B------:R2:W-:Y:S04]  /*0290*/  ATOMS.OR RZ, [UR5], R3 ;  /* 0x00000003ffff798c */ /* 0x0005e8000b000005 */
[----:B------:R2:W-:Y:S01]  /*02a0*/  STS [UR4], R2 ;  /* 0x00000002ff007988 */ /* 0x0005e20008000804 */
[----:B------:R-:W-:Y:S05]  /*02b0*/  BRA `(.L_x_2) ;  /* 0x0000000000107947 */ /* 0x000fea0003800000 */
.L_x_1:
[----:B------:R-:W-:Y:S01]  /*02c0*/  IMAD.MOV.U32 R3, RZ, RZ, -0x1 ;  /* 0xffffffffff037424 */ /* 0x000fe200078e00ff */
[----:B------:R-:W-:-:S04]  /*02d0*/  MOV R2, 0x300 ;  /* 0x0000030000027802 */ /* 0x000fc80000000f00 */
[----:B------:R2:W-:Y:S03]  /*02e0*/  STS [UR4], R3 ;  /* 0x00000003ff007988 */ /* 0x0005e60008000804 */
[----:B-12---:R-:W-:Y:S05]  /*02f0*/  CALL.REL.NOINC `($__internal_1_$__cuda_sm10x_tcgen05_guardrail_trap_phase_invalid_during_alloc) ;  /* 0x0000003000607944 */ /* 0x006fea0003c00000 */
.L_x_2:
[----:B------:R-:W-:Y:S05]  /*0300*/  WARPSYNC.ALL ;  /* 0x0000000000007948 */ /* 0x000fea0003800000 */
[----:B------:R-:W-:Y:S01]  /*0310*/  NOP ;  /* 0x0000000000007918 */ /* 0x000fe20000000000 */
.L_x_0:
[----:B------:R-:W3:Y:S08]  /*0320*/  S2UR UR4, SR_CgaCtaId ;  /* 0x00000000000479c3 */ /* 0x000ef00000008800 */
[----:B------:R-:W-:Y:S01]  /*0330*/  BAR.SYNC.DEFER_BLOCKING 0x0 ;  /* 0x0000000000007b1d */ /* 0x000fe20000010000 */
[----:B------:R-:W-:-:S05]  /*0340*/  LOP3.LUT R10, R0, 0x7f, RZ, 0xc0, !PT ;  /* 0x0000007f000a7812 */ /* 0x000fca00078ec0ff */
[----:B------:R-:W-:Y:S02]  /*0350*/  UMOV UR8, 0x400 ;  /* 0x0000040000087882 */ /* 0x000fe40000000000 */
[----:B------:R-:W4:Y:S08]  /*0360*/  LDC R4, c[0x0][0x398] ;  /* 0x0000e600ff047b82 */ /* 0x000f300000000800 */
[----:B------:R-:W5:Y:S01]  /*0370*/  LDC R13, c[0x0][0x3a0] ;  /* 0x0000e800ff0d7b82 */ /* 0x000f620000000800 */
[----:B---3--:R-:W-:-:S07]  /*0380*/  ULEA UR8, UR4, UR8, 0x18 ;  /* 0x0000000804087291 */ /* 0x008fce000f8ec0ff */
[----:B------:R-:W3:Y:S02]  /*0390*/  S2UR UR15, SR_CTAID.Y ;  /* 0x00000000000f79c3 */ /* 0x000ee40000002600 */
[----:B--2---:R-:W2:Y:S06]  /*03a0*/  LDS R3, [UR8] ;  /* 0x00000008ff037984 */ /* 0x004eac0008000800 */
[----:B------:R-:W-:Y:S06]  /*03b0*/  BAR.SYNC.DEFER_BLOCKING 0x0 ;  /* 0x0000000000007b1d */ /* 0x000fec0000010000 */
[----:B------:R-:W-:Y:S05]  /*03c0*/  @P2 BRA `(.L_x_5) ;  /* 0x0000000000182947 */ /* 0x000fea0003800000 */
[----:B------:R-:W-:Y:S01]  /*03d0*/  ELECT P0, URZ, PT ;  /* 0x0000000000ff782f */ /* 0x000fe20003800000 */
[----:B------:R-:W-:Y:S01]  /*03e0*/  IMAD.MOV.U32 R2, RZ, RZ, 0x1 ;  /* 0x00000001ff027424 */ /* 0x000fe200078e00ff */
[----:B------:R-:W-:Y:S01]  /*03f0*/  UMOV UR5, 0x40 ;  /* 0x0000004000057882 */ /* 0x000fe20000000000 */
[----:B------:R-:W-:Y:S01]  /*0400*/  UVIRTCOUNT.DEALLOC.SMPOOL 0x80 ;  /* 0x000000800000784c */ /* 0x000fe20000000000 */
[----:B------:R-:W-:-:S09]  /*0410*/  ULEA UR5, UR4, UR5, 0x18 ;  /* 0x0000000504057291 */ /* 0x000fd2000f8ec0ff */
[----:B------:R5:W-:Y:S03]  /*0420*/  @P0 STS.U8 [UR5], R2 ;  /* 0x00000002ff000988 */ /* 0x000be60008000005 */
.L_x_5:
[----:B------:R-:W5:Y:S01]  /*0430*/  S2UR UR4, SR_CTAID.Z ;  /* 0x00000000000479c3 */ /* 0x000f620000002700 */
[----:B------:R-:W4:Y:S01]  /*0440*/  LDCU UR5, c[0x0][0x370] ;  /* 0x00006e00ff0577ac */ /* 0x000f220008000800 */
[----:B------:R-:W-:Y:S01]  /*0450*/  ISETP.GE.U32.AND P0, PT, R10, 0x20, PT ;  /* 0x000000200a00780c */ /* 0x000fe20003f06070 */
[----:B----4-:R-:W-:Y:S01]  /*0460*/  VIADD R4, R4, 0xffffffff ;  /* 0xffffffff04047836 */ /* 0x010fe20000000000 */
[C---:B------:R-:W-:Y:S01]  /*0470*/  ISETP.NE.U32.AND P3, PT, R10.reuse, RZ, PT ;  /* 0x000000ff0a00720c */ /* 0x040fe20003f65070 */
[----:B------:R-:W5:Y:S01]  /*0480*/  LDCU UR6, c[0x0][0x374] ;  /* 0x00006e80ff0677ac */ /* 0x000f620008000800 */
[----:B------:R-:W-:Y:S01]  /*0490*/  LEA R11, R10, UR8, 0x2 ;  /* 0x000000080a0b7c11 */ /* 0x000fe2000f8e10ff */
[----:B-----5:R-:W-:Y:S01]  /*04a0*/  VIADD R12, R13, 0xffffffff ;  /* 0xffffffff0d0c7836 */ /* 0x020fe20000000000 */
[----:B------:R-:W4:Y:S01]  /*04b0*/  S2UR UR7, SR_CTAID.X ;  /* 0x00000000000779c3 */ /* 0x000f220000002500 */
[----:B------:R-:W5:Y:S01]  /*04c0*/  LDCU.64 UR20, c[0x0][0x3c0] ;  /* 0x00007800ff1477ac */ /* 0x000f620008000a00 */
[----:B--2---:R-:W-:Y:S01]  /*04d0*/  R2UR UR23, R3 ;  /* 0x00000000031772ca */ /* 0x004fe200000e0000 */
[----:B------:R-:W-:Y:S04]  /*04e0*/  BSSY.RECONVERGENT B0, `(.L_x_6) ;  /* 0x0000011000007945 */ /* 0x000fe80003800200 */
[----:B------:R2:W-:Y:S01]  /*04f0*/  @!P0 STS [R11], RZ ;  /* 0x000000ff0b008388 */ /* 0x0005e20000000800 */
[----:B------:R-:W-:-:S03]  /*0500*/  NOP ;  /* 0x0000000000007918 */ /* 0x000fc60000000000 */
[----:B------:R2:W-:Y:S01]  /*0510*/  @!P3 STS [UR8+0x24], R4 ;  /* 0x00002404ff00b988 */ /* 0x0005e20008000808 */
[----:B---3--:R-:W-:-:S03]  /*0520*/  UIMAD UR4, UR4, UR6, UR15 ;  /* 0x00000006040472a4 */ /* 0x008fc6000f8e020f */
[----:B------:R2:W-:Y:S01]  /*0530*/  @!P3 STS [UR8+0x20], R12 ;  /* 0x0000200cff00b988 */ /* 0x0005e20008000808 */
[----:B----4-:R-:W-:-:S04]  /*0540*/  UIMAD UR4, UR4, UR5, UR7 ;  /* 0x00000005040472a4 */ /* 0x010fc8000f8e0207 */
[----:B------:R-:W-:-:S04]  /*0550*/  UIMAD UR4, UR4, 0x180, URZ ;  /* 0x00000180040478a4 */ /* 0x000fc8000f8e02ff */
[----:B-----5:R-:W-:-:S04]  /*0560*/  UIADD3 UR24, UP0, UPT, UR4, UR20, URZ ;  /* 0x0000001404187290 */ /* 0x020fc8000ff1e0ff */
[----:B------:R-:W-:Y:S01]  /*0570*/  ULEA.HI.X.SX32 UR25, UR4, UR21, 0x1, UP0 ;  /* 0x0000001504197291 */ /* 0x000fe200080f0eff */
[----:B--2---:R-:W-:Y:S11]  /*0580*/  @P3 BRA `(.L_x_7) ;  /* 0x0000000000183947 */ /* 0x004ff60003800000 */
[----:B------:R-:W2:Y:S01]  /*0590*/  LDS R2, [UR8+0x8] ;  /* 0x00000808ff027984 */ /* 0x000ea20008000800 */
[----:B------:R-:W3:Y:S01]  /*05a0*/  LDC.64 R6, c[0x0][0x380] ;  /* 0x0000e000ff067b82 */ /* 0x000ee20000000a00 */
[----:B------:R-:W-:Y:S02]  /*05b0*/  IMAD.MOV.U32 R3, RZ, RZ, 0x70 ;  /* 0x00000070ff037424 */ /* 0x000fe400078e00ff */
[----:B---3--:R3:W-:Y:S03]  /*05c0*/  STS.64 [UR8], R6 ;  /* 0x00000006ff007988 */ /* 0x0087e60008000a08 */
[----:B--2---:R-:W-:-:S05]  /*05d0*/  LOP3.LUT R2, R2, 0x10, R3, 0xd8, !PT ;  /* 0x0000001002027812 */ /* 0x004fca00078ed803 */
[----:B------:R3:W-:Y:S02]  /*05e0*/  STS [UR8+0x8], R2 ;  /* 0x00000802ff007988 */ /* 0x0007e40008000808 */
.L_x_7:
[----:B------:R-:W-:Y:S05]  /*05f0*/  BSYNC.RECONVERGENT B0 ;  /* 0x0000000000007941 */ /* 0x000fea0003800200 */
.L_x_6:
[----:B------:R-:W-:Y:S04]  /*0600*/  BSSY.RECONVERGENT B0, `(.L_x_8) ;  /* 0x000000a000007945 */ /* 0x000fe80003800200 */
[----:B------:R-:W-:Y:S05]  /*0610*/  @P3 BRA `(.L_x_9) ;  /* 0x0000000000203947 */ /* 0x000fea0003800000 */
[----:B---3--:R-:W2:Y:S01]  /*0620*/  LDS R2, [UR8+0x34] ;  /* 0x00003408ff027984 */ /* 0x008ea20008000800 */
[----:B------:R-:W-:Y:S02]  /*0630*/  IMAD.MOV.U32 R3, RZ, RZ, 0x1f000000 ;  /* 0x1f000000ff037424 */ /* 0x000fe400078e00ff */
[----:B------:R-:W-:Y:S01]  /*0640*/  @!P3 IMAD.MOV.U32 R5, RZ, RZ, 0x7f ;  /* 0x0000007fff05b424 */ /* 0x000fe200078e00ff */
[----:B------:R-:W3:Y:S02]  /*0650*/  @!P3 LDS R6, [UR8+0x38] ;  /* 0x00003808ff06b984 */ /* 0x000ee40008000800 */
[----:B--2---:R-:W-:Y:S02]  /*0660*/  LOP3.LUT R2, R2, 0xff000000, R3, 0xb8, !PT ;  /* 0xff00000002027812 */ /* 0x004fe400078eb803 */
[----:B---3--:R-:W-:-:S03]  /*0670*/  @!P3 LOP3.LUT R3, R6, 0xff, R5, 0xb8, !PT ;  /* 0x000000ff0603b812 */ /* 0x008fc600078eb805 */
[----:B------:R2:W-:Y:S04]  /*0680*/  STS [UR8+0x34], R2 ;  /* 0x00003402ff007988 */ /* 0x0005e80008000808 */
[----:B------:R2:W-:Y:S02]  /*0690*/  @!P3 STS [UR8+0x38], R3 ;  /* 0x00003803ff00b988 */ /* 0x0005e40008000808 */
.L_x_9:
[----:B------:R-:W-:Y:S05]  /*06a0*/  BSYNC.RECONVERGENT B0 ;  /* 0x0000000000007941 */ /* 0x000fea0003800200 */
.L_x_8:
[----:B------:R-:W-:Y:S04]  /*06b0*/  BSSY.RECONVERGENT B0, `(.L_x_10) ;  /* 0x000000e000007945 */ /* 0x000fe80003800200 */
[----:B------:R-:W-:Y:S05]  /*06c0*/  @P3 BRA `(.L_x_11) ;  /* 0x0000000000303947 */ /* 0x000fea0003800000 */
[----:B--2---:R-:W2:Y:S01]  /*06d0*/  LDS R3, [UR8+0x34] ;  /* 0x00003408ff037984 */ /* 0x004ea20008000800 */
[----:B------:R-:W4:Y:S03]  /*06e0*/  LDC.64 R8, c[0x0][0x3a8] ;  /* 0x0000ea00ff087b82 */ /* 0x000f260000000a00 */
[----:B---3--:R-:W3:Y:S01]  /*06f0*/  LDS R2, [UR8+0x1c] ;  /* 0x00001c08ff027984 */ /* 0x008ee20008000800 */
[C---:B----4-:R-:W-:Y:S01]  /*0700*/  SHF.L.U64.HI R6, R8.reuse, 0x1, R9 ;  /* 0x0000000108067819 */ /* 0x050fe20000010209 */
[----:B------:R-:W-:-:S03]  /*0710*/  IMAD.SHL.U32 R5, R8, 0x2, RZ ;  /* 0x0000000208057824 */ /* 0x000fc600078e00ff */
[--C-:B------:R-:W-:Y:S02]  /*0720*/  SHF.R.U32.HI R7, RZ, 0x4, R6.reuse ;  /* 0x00000004ff077819 */ /* 0x100fe40000011606 */
[----:B------:R-:W-:-:S05]  /*0730*/  SHF.R.U64 R5, R5, 0x4, R6 ;  /* 0x0000000405057819 */ /* 0x000fca0000001206 */
[----:B------:R4:W-:Y:S01]  /*0740*/  STS [UR8+0xc], R5 ;  /* 0x00000c05ff007988 */ /* 0x0009e20008000808 */
[----:B--2---:R-:W-:Y:S02]  /*0750*/  LOP3.LUT R3, R3, 0x7, RZ, 0xb8, !PT ;  /* 0x0000000703037812 */ /* 0x004fe400078eb8ff */
[----:B---3--:R-:W-:-:S03]  /*0760*/  LOP3.LUT R2, R2, 0xf, R7, 0xb8, !PT ;  /* 0x0000000f02027812 */ /* 0x008fc600078eb807 */
[----:B------:R4:W-:Y:S04]  /*0770*/  STS [UR8+0x34], R3 ;  /* 0x00003403ff007988 */ /* 0x0009e80008000808 */
[----:B------:R4:W-:Y:S02]  /*0780*/  STS [UR8+0x1c], R2 ;  /* 0x00001c02ff007988 */ /* 0x0009e40008000808 */
.L_x_11:
[----:B------:R-:W-:Y:S05]  /*0790*/  BSYNC.RECONVERGENT B0 ;  /* 0x0000000000007941 */ /* 0x000fea0003800200 */
.L_x_10:
[----:B------:R-:W-:Y:S04]  /*07a0*/  BSSY.RECONVERGENT B1, `(.L_x_12) ;  /* 0x000001a000017945 */ /* 0x000fe80003800200 */
[----:B------:R-:W-:Y:S04]  /*07b0*/  BSSY.RELIABLE B0, `(.L_x_13) ;  /* 0x0000015000007945 */ /* 0x000fe80003800100 */
[----:B------:R-:W-:Y:S05]  /*07c0*/  @P3 BRA `(.L_x_14) ;  /* 0x0000000000203947 */ /* 0x000fea0003800000 */
[----:B--234-:R-:W2:Y:S02]  /*07d0*/  LDS R2, [UR8+0x34] ;  /* 0x00003408ff027984 */ /* 0x01cea40008000800 */
[----:B--2---:R-:W-:-:S05]  /*07e0*/  LOP3.LUT R2, R2, 0x38, RZ, 0xb8, !PT ;  /* 0x0000003802027812 */ /* 0x004fca00078eb8ff */
[----:B------:R2:W-:Y:S01]  /*07f0*/  STS [UR8+0x34], R2 ;  /* 0x00003402ff007988 */ /* 0x0005e20008000808 */
[----:B------:R-:W-:Y:S05]  /*0800*/  @P3 BRA `(.L_x_15) ;  /* 0x0000000000203947 */ /* 0x000fea0003800000 */
[----:B--2---:R-:W2:Y:S01]  /*0810*/  LDS R2, [UR8+0x8] ;  /* 0x00000808ff027984 */ /* 0x004ea20008000800 */
[----:B------:R-:W-:-:S05]  /*0820*/  IMAD.MOV.U32 R3, RZ, RZ, 0x780 ;  /* 0x00000780ff037424 */ /* 0x000fca00078e00ff */
[----:B--2---:R-:W-:-:S05]  /*0830*/  LOP3.LUT R2, R2, 0x500, R3, 0xd8, !PT ;  /* 0x0000050002027812 */ /* 0x004fca00078ed803 */
[----:B------:R5:W-:Y:S02]  /*0840*/  STS [UR8+0x8], R2 ;  /* 0x00000802ff007988 */ /* 0x000be40008000808 */
.L_x_14:
[----:B------:R-:W-:Y:S05]  /*0850*/  @P3 BRA `(.L_x_16) ;  /* 0x0000000000283947 */ /* 0x000fea0003800000 */
[----:B--2345:R-:W2:Y:S02]  /*0860*/  LDS R2, [UR8+0x8] ;  /* 0x00000808ff027984 */ /* 0x03cea40008000800 */
[----:B--2---:R-:W-:-:S05]  /*0870*/  LOP3.LUT R2, R2, 0x1800, RZ, 0xb8, !PT ;  /* 0x0000180002027812 */ /* 0x004fca00078eb8ff */
[----:B------:R3:W-:Y:S02]  /*0880*/  STS [UR8+0x8], R2 ;  /* 0x00000802ff007988 */ /* 0x0007e40008000808 */
.L_x_15:
[----:B------:R-:W-:Y:S05]  /*0890*/  @P3 BREAK.RELIABLE B0 ;  /* 0x0000000000003942 */ /* 0x000fea0003800100 */
[----:B------:R-:W-:Y:S05]  /*08a0*/  @P3 BRA `(.L_x_17) ;  /* 0x0000000000243947 */ /* 0x000fea0003800000 */
[----:B------:R-:W4:Y:S01]  /*08b0*/  LDS R3, [UR8+0x8] ;  /* 0x00000808ff037984 */ /* 0x000f220008000800 */
[----:B--23--:R-:W-:-:S05]  /*08c0*/  IMAD.MOV.U32 R2, RZ, RZ, 0x6000 ;  /* 0x00006000ff027424 */ /* 0x00cfca00078e00ff */
[----:B----4-:R-:W-:-:S04]  /*08d0*/  LOP3.LUT R2, R3, 0x4000, R2, 0xd8, !PT ;  /* 0x0000400003027812 */ /* 0x010fc800078ed802 */
[----:B------:R-:W-:-:S05]  /*08e0*/  LOP3.LUT R2, R2, 0x400000, RZ, 0xb8, !PT ;  /* 0x0040000002027812 */ /* 0x000fca00078eb8ff */
[----:B------:R2:W-:Y:S02]  /*08f0*/  STS [UR8+0x8], R2 ;  /* 0x00000802ff007988 */ /* 0x0005e40008000808 */
.L_x_16:
[----:B------:R-:W-:Y:S05]  /*0900*/  BSYNC.RELIABLE B0 ;  /* 0x0000000000007941 */ /* 0x000fea0003800100 */
.L_x_13:
[----:B--2345:R-:W2:Y:S02]  /*0910*/  @!P3 LDS R2, [UR8+0x8] ;  /* 0x00000808ff02b984 */ /* 0x03cea40008000800 */
[----:B--2---:R-:W-:-:S05]  /*0920*/  @!P3 LOP3.LUT R2, R2, 0x8000, RZ, 0xb8, !PT ;  /* 0x000080000202b812 */ /* 0x004fca00078eb8ff */
[----:B------:R4:W-:Y:S02]  /*0930*/  @!P3 STS [UR8+0x8], R2 ;  /* 0x00000802ff00b988 */ /* 0x0009e40008000808 */
.L_x_17:
[----:B------:R-:W-:Y:S05]  /*0940*/  BSYNC.RECONVERGENT B1 ;  /* 0x0000000000017941 */ /* 0x000fea0003800200 */
.L_x_12:
[----:B------:R-:W-:Y:S05]  /*0950*/  WARPSYNC.ALL ;  /* 0x0000000000007948 */ /* 0x000fea0003800000 */
[----:B------:R-:W-:Y:S01]  /*0960*/  NOP ;  /* 0x0000000000007918 */ /* 0x000fe20000000000 */
[----:B------:R-:W-:Y:S05]  /*0970*/  @P0 BRA `(.L_x_18) ;  /* 0x0000000000300947 */ /* 0x000fea0003800000 */
[----:B--234-:R-:W2:Y:S01]  /*0980*/  S2R R2, SR_LANEID ;  /* 0x0000000000027919 */ /* 0x01cea20000000000 */
[----:B------:R-:W-:Y:S05]  /*0990*/  WARPSYNC.ALL ;  /* 0x0000000000007948 */ /* 0x000fea0003800000 */
[----:B------:R-:W-:Y:S01]  /*09a0*/  NOP ;  /* 0x0000000000007918 */ /* 0x000fe20000000000 */
[----:B--2---:R-:W-:-:S05]  /*09b0*/  IMAD.SHL.U32 R5, R2, 0x4, RZ ;  /* 0x0000000402057824 */ /* 0x004fca00078e00ff */
[----:B------:R-:W2:Y:S01]  /*09c0*/  LDS R7, [R5+UR8] ;  /* 0x0000000805077984 */ /* 0x000ea20008000800 */
[----:B------:R-:W-:-:S05]  /*09d0*/  IADD3 R2, P1, PT, R5, UR24, RZ ;  /* 0x0000001805027c10 */ /* 0x000fca000ff3e0ff */
[----:B------:R-:W-:-:S05]  /*09e0*/  IMAD.X R3, RZ, RZ, UR25, P1 ;  /* 0x00000019ff037e24 */ /* 0x000fca00088e06ff */
[----:B--2---:R5:W2:Y:S01]  /*09f0*/  ATOMG.E.EXCH.STRONG.GPU PT, RZ, [R2], R7 ;  /* 0x0000000702ff73a8 */ /* 0x004aa200041ee100 */
[----:B------:R-:W-:-:S04]  /*0a00*/  DEPBAR {5,4,3,2,1,0} ;  /* 0x0000003f0000791a */ /* 0x000fc80000000000 */
[----:B------:R-:W3:Y:S02]  /*0a10*/  CCTL.E.C.LDCU.IV.DEEP [UR24] ;  /* 0x0000000018007540 */ /* 0x000ee40009c08000 */
[----:B---3--:R5:W-:Y:S01]  /*0a20*/  UTMACCTL.IV [UR24] ;  /* 0x00000000180079b9 */ /* 0x008be20008000000 */
[----:B------:R-:W-:Y:S01]  /*0a30*/  NOP ;  /* 0x0000000000007918 */ /* 0x000fe20000000000 */
.L_x_18:
[----:B------:R-:W-:Y:S05]  /*0a40*/  @P0 BRA `(.L_x_19) ;  /* 0x00000000000c0947 */ /* 0x000fea0003800000 */
[----:B------:R0:W-:Y:S01]  /*0a50*/  UTMACMDFLUSH ;  /* 0x00000000000079b7 */ /* 0x0001e20000000000 */
[----:B------:R-:W-:Y:S05]  /*0a60*/  @P0 BRA `(.L_x_19) ;  /* 0x0000000000040947 */ /* 0x000fea0003800000 */
[----:B------:R-:W-:-:S04]  /*0a70*/  DEPBAR.LE SB0, 0x0 ;  /* 0x000080000000791a */ /* 0x000fc80000000000 */
.L_x_19:
[----:B------:R-:W-:Y:S05]  /*0a80*/  WARPSYNC.ALL ;  /* 0x0000000000007948 */ /* 0x000fea0003800000 */
[----:B------:R-:W-:Y:S01]  /*0a90*/  NOP ;  /* 0x0000000000007918 */ /* 0x000fe20000000000 */
[----:B--2---:R-:W-:Y:S06]  /*0aa0*/  BAR.SYNC.DEFER_BLOCKING 0x0 ;  /* 0x0000000000007b1d */ /* 0x004fec0000010000 */
[----:B------:R-:W-:Y:S02]  /*0ab0*/  BSSY.RECONVERGENT B1, `(.L_x_20) ;  /* 0x000000b000017945 */ /* 0x000fe40003800200 */
[----:B------:R-:W-:Y:S06]  /*0ac0*/  BAR.SYNC.DEFER_BLOCKING 0x0 ;  /* 0x0000000000007b1d */ /* 0x000fec0000010000 */
[----:B------:R2:W-:Y:S01]  /*0ad0*/  @!P0 STS [R11], RZ ;  /* 0x000000ff0b008388 */ /* 0x0005e20000000800 */
[----:B------:R-:W-:Y:S01]  /*0ae0*/  NOP ;  /* 0x0000000000007918 */ /* 0x000fe20000000000 */
[----:B------:R-:W-:Y:S05]  /*0af0*/  @P3 BRA `(.L_x_21) ;  /* 0x0000000000183947 */ /* 0x000fea0003800000 */
[----:B---345:R-:W3:Y:S01]  /*0b00*/  LDS R2, [UR8+0x8] ;  /* 0x00000808ff027984 */ /* 0x038ee20008000800 */
[----:B------:R-:W4:Y:S01]  /*0b10*/  LDC.64 R6, c[0x0][0x388] ;  /* 0x0000e200ff067b82 */ /* 0x000f220000000a00 */
[----:B------:R-:W-:Y:S02]  /*0b20*/  IMAD.MOV.U32 R3, RZ, RZ, 0x70 ;  /* 0x00000070ff037424 */ /* 0x000fe400078e00ff */
[----:B----4-:R4:W-:Y:S03]  /*0b30*/  STS.64 [UR8], R6 ;  /* 0x00000006ff007988 */ /* 0x0109e60008000a08 */
[----:B---3--:R-:W-:-:S05]  /*0b40*/  LOP3.LUT R2, R2, 0x10, R3, 0xd8, !PT ;  /* 0x0000001002027812 */ /* 0x008fca00078ed803 */
[----:B------:R4:W-:Y:S02]  /*0b50*/  STS [UR8+0x8], R2 ;  /* 0x00000802ff007988 */ /* 0x0009e40008000808 */
.L_x_21:
[----:B-----5:R-:W-:Y:S05]  /*0b60*/  BSYNC.RECONVERGENT B1 ;  /* 0x0000000000017941 */ /* 0x020fea0003800200 */
.L_x_20:
[----:B------:R-:W-:Y:S04]  /*0b70*/  BSSY.RECONVERGENT B2, `(.L_x_22) ;  /* 0x000000f000027945 */ /* 0x000fe80003800200 */
[----:B------:R-:W-:Y:S04]  /*0b80*/  BSSY.RELIABLE B1, `(.L_x_23) ;  /* 0x000000c000017945 */ /* 0x000fe80003800100 */
[----:B------:R-:W-:Y:S05]  /*0b90*/  @P3 BRA `(.L_x_24) ;  /* 0x0000000000283947 */ /* 0x000fea0003800000 */
[----:B---34-:R-:W3:Y:S01]  /*0ba0*/  LDS R2, [UR8+0x34] ;  /* 0x00003408ff027984 */ /* 0x018ee20008000800 */
[----:B------:R-:W-:Y:S01]  /*0bb0*/  IMAD.MOV.U32 R3, RZ, RZ, 0x1f000000 ;  /* 0x1f000000ff037424 */ /* 0x000fe200078e00ff */
[----:B------:R-:W-:Y:S05]  /*0bc0*/  @P3 BREAK.RELIABLE B1 ;  /* 0x0000000000013942 */ /* 0x000fea0003800100 */
[----:B---3--:R-:W-:-:S05]  /*0bd0*/  LOP3.LUT R2, R2, 0xff000000, R3, 0xb8, !PT ;  /* 0xff00000002027812 */ /* 0x008fca00078eb803 */
[----:B------:R3:W-:Y:S01]  /*0be0*/  STS [UR8+0x34], R2 ;  /* 0x00003402ff007988 */ /* 0x0007e20008000808 */
[----:B------:R-:W-:Y:S05]  /*0bf0*/  @P3 BRA `(.L_x_25) ;  /* 0x0000000000183947 */ /* 0x000fea0003800000 */
[----:B---3--:R-:W3:Y:S01]  /*0c00*/  LDS R2, [UR8+0x38] ;  /* 0x00003808ff027984 */ /* 0x008ee20008000800 */
[----:B------:R-:W-:-:S05]  /*0c10*/  IMAD.MOV.U32 R3, RZ, RZ, 0xff ;  /* 0x000000ffff037424 */ /* 0x000fca00078e00ff */
[----:B---3--:R-:W-:-:S05]  /*0c20*/  LOP3.LUT R2, R2, 0xff, R3, 0xb8, !PT ;  /* 0x000000ff02027812 */ /* 0x008fca00078eb803 */
[----:B------:R5:W-:Y:S02]  /*0c30*/  STS [UR8+0x38], R2 ;  /* 0x00003802ff007988 */ /* 0x000be40008000808 */
.L_x_24:
[----:B------:R-:W-:Y:S05]  /*0c40*/  BSYNC.RELIABLE B1 ;  /* 0x0000000000017941 */ /* 0x000fea0003800100 */
.L_x_23:
[----:B------:R2:W-:Y:S02]  /*0c50*/  @!P3 STS [UR8+0x20], R12 ;  /* 0x0000200cff00b988 */ /* 0x0005e40008000808 */
.L_x_25:
[----:B------:R-:W-:Y:S05]  /*0c60*/  BSYNC.RECONVERGENT B2 ;  /* 0x0000000000027941 */ /* 0x000fea0003800200 */
.L_x_22:
[----:B------:R-:W-:Y:S05]  /*0c70*/  WARPSYNC.ALL ;  /* 0x0000000000007948 */ /* 0x000fea0003800000 */
[----:B------:R-:W-:Y:S01]  /*0c80*/  NOP ;  /* 0x0000000000007918 */ /* 0x000fe20000000000 */
[----:B------:R-:W2:Y:S01]  /*0c90*/  LDC R5, c[0x0][0x39c] ;  /* 0x0000e700ff057b82 */ /* 0x000ea20000000800 */
[----:B------:R-:W-:Y:S01]  /*0ca0*/  BSSY.RECONVERGENT B2, `(.L_x_26) ;  /* 0x0000010000027945 */ /* 0x000fe20003800200 */
[----:B--2---:R-:W-:-:S05]  /*0cb0*/  VIADD R5, R5, 0xffffffff ;  /* 0xffffffff05057836 */ /* 0x004fca0000000000 */
[----:B------:R2:W-:Y:S01]  /*0cc0*/  @!P3 STS [UR8+0x24], R5 ;  /* 0x00002405ff00b988 */ /* 0x0005e20008000808 */
[----:B------:R-:W-:Y:S05]  /*0cd0*/  @P3 BRA `(.L_x_27) ;  /* 0x0000000000303947 */ /* 0x000fea0003800000 */
[----:B------:R-:W2:Y:S01]  /*0ce0*/  LDS R3, [UR8+0x34] ;  /* 0x00003408ff037984 */ /* 0x000ea20008000800 */
[----:B----4-:R-:W4:Y:S03]  /*0cf0*/  LDC.64 R6, c[0x0][0x3b0] ;  /* 0x0000ec00ff067b82 */ /* 0x010f260000000a00 */
[----:B---3-5:R-:W3:Y:S01]  /*0d00*/  LDS R2, [UR8+0x1c] ;  /* 0x00001c08ff027984 */ /* 0x028ee20008000800 */
        /* <DEDUP_REMOVED lines=9> */
.L_x_27:
[----:B------:R-:W-:Y:S05]  /*0da0*/  BSYNC.RECONVERGENT B2 ;  /* 0x0000000000027941 */ /* 0x000fea0003800200 */
.L_x_26:
[----:B------:R-:W-:Y:S04]  /*0db0*/  BSSY.RECONVERGENT B3, `(.L_x_28) ;  /* 0x000001a000037945 */ /* 0x000fe80003800200 */
[----:B------:R-:W-:Y:S04]  /*0dc0*/  BSSY.RELIABLE B2, `(.L_x_29) ;  /* 0x0000015000027945 */ /* 0x000fe80003800100 */
[----:B------:R-:W-:Y:S05]  /*0dd0*/  @P3 BRA `(.L_x_30) ;  /* 0x0000000000203947 */ /* 0x000fea0003800000 */
[----:B---345:R-:W3:Y:S02]  /*0de0*/  LDS R2, [UR8+0x34] ;  /* 0x00003408ff027984 */ /* 0x038ee40008000800 */
[----:B---3--:R-:W-:-:S05]  /*0df0*/  LOP3.LUT R2, R2, 0x38, RZ, 0xb8, !PT ;  /* 0x0000003802027812 */ /* 0x008fca00078eb8ff */
[----:B------:R3:W-:Y:S01]  /*0e00*/  STS [UR8+0x34], R2 ;  /* 0x00003402ff007988 */ /* 0x0007e20008000808 */
[----:B------:R-:W-:Y:S05]  /*0e10*/  @P3 BRA `(.L_x_31) ;  /* 0x0000000000203947 */ /* 0x000fea0003800000 */
[----:B---3--:R-:W3:Y:S01]  /*0e20*/  LDS R2, [UR8+0x8] ;  /* 0x00000808ff027984 */ /* 0x008ee20008000800 */
[----:B------:R-:W-:-:S05]  /*0e30*/  IMAD.MOV.U32 R3, RZ, RZ, 0x780 ;  /* 0x00000780ff037424 */ /* 0x000fca00078e00ff */
[----:B---3--:R-:W-:-:S05]  /*0e40*/  LOP3.LUT R2, R2, 0x500, R3, 0xd8, !PT ;  /* 0x0000050002027812 */ /* 0x008fca00078ed803 */
[----:B------:R3:W-:Y:S02]  /*0e50*/  STS [UR8+0x8], R2 ;  /* 0x00000802ff007988 */ /* 0x0007e40008000808 */
.L_x_30:
[----:B------:R-:W-:Y:S05]  /*0e60*/  @P3 BRA `(.L_x_32) ;  /* 0x0000000000283947 */ /* 0x000fea0003800000 */
[----:B---345:R-:W3:Y:S02]  /*0e70*/  LDS R2, [UR8+0x8] ;  /* 0x00000808ff027984 */ /* 0x038ee40008000800 */
[----:B---3--:R-:W-:-:S05]  /*0e80*/  LOP3.LUT R2, R2, 0x1800, RZ, 0xb8, !PT ;  /* 0x0000180002027812 */ /* 0x008fca00078eb8ff */
[----:B------:R4:W-:Y:S02]  /*0e90*/  STS [UR8+0x8], R2 ;  /* 0x00000802ff007988 */ /* 0x0009e40008000808 */
.L_x_31:
[----:B------:R-:W-:Y:S05]  /*0ea0*/  @P3 BREAK.RELIABLE B2 ;  /* 0x0000000000023942 */ /* 0x000fea0003800100 */
[----:B------:R-:W-:Y:S05]  /*0eb0*/  @P3 BRA `(.L_x_33) ;  /* 0x0000000000243947 */ /* 0x000fea0003800000 */
[----:B---34-:R-:W3:Y:S01]  /*0ec0*/  LDS R2, [UR8+0x8] ;  /* 0x00000808ff027984 */ /* 0x018ee20008000800 */
[----:B------:R-:W-:-:S05]  /*0ed0*/  IMAD.MOV.U32 R3, RZ, RZ, 0x6000 ;  /* 0x00006000ff037424 */ /* 0x000fca00078e00ff */
[----:B---3--:R-:W-:-:S04]  /*0ee0*/  LOP3.LUT R2, R2, 0x4000, R3, 0xd8, !PT ;  /* 0x0000400002027812 */ /* 0x008fc800078ed803 */
[----:B------:R-:W-:-:S05]  /*0ef0*/  LOP3.LUT R2, R2, 0x400000, RZ, 0xb8, !PT ;  /* 0x0040000002027812 */ /* 0x000fca00078eb8ff */
[----:B------:R3:W-:Y:S02]  /*0f00*/  STS [UR8+0x8], R2 ;  /* 0x00000802ff007988 */ /* 0x0007e40008000808 */
.L_x_32:
[----:B------:R-:W-:Y:S05]  /*0f10*/  BSYNC.RELIABLE B2 ;  /* 0x0000000000027941 */ /* 0x000fea0003800100 */
.L_x_29:
[----:B---345:R-:W3:Y:S02]  /*0f20*/  @!P3 LDS R2, [UR8+0x8] ;  /* 0x00000808ff02b984 */ /* 0x038ee40008000800 */
[----:B---3--:R-:W-:-:S05]  /*0f30*/  @!P3 LOP3.LUT R2, R2, 0x8000, RZ, 0xb8, !PT ;  /* 0x000080000202b812 */ /* 0x008fca00078eb8ff */
[----:B------:R5:W-:Y:S02]  /*0f40*/  @!P3 STS [UR8+0x8], R2 ;  /* 0x00000802ff00b988 */ /* 0x000be40008000808 */
.L_x_33:
[----:B------:R-:W-:Y:S05]  /*0f50*/  BSYNC.RECONVERGENT B3 ;  /* 0x0000000000037941 */ /* 0x000fea0003800200 */
.L_x_28:
[----:B------:R-:W-:Y:S05]  /*0f60*/  WARPSYNC.ALL ;  /* 0x0000000000007948 */ /* 0x000fea0003800000 */
[----:B------:R-:W-:Y:S01]  /*0f70*/  NOP ;  /* 0x0000000000007918 */ /* 0x000fe20000000000 */
[----:B------:R-:W-:-:S04]  /*0f80*/  UIADD3 UR5, UPT, UPT, UR4, 0x80, URZ ;  /* 0x0000008004057890 */ /* 0x000fc8000fffe0ff */
[----:B------:R-:W-:-:S04]  /*0f90*/  UIADD3 UR26, UP0, UPT, UR5, UR20, URZ ;  /* 0x00000014051a7290 */ /* 0x000fc8000ff1e0ff */
[----:B------:R-:W-:Y:S01]  /*0fa0*/  ULEA.HI.X.SX32 UR27, UR5, UR21, 0x1, UP0 ;  /* 0x00000015051b7291 */ /* 0x000fe200080f0eff */
[----:B------:R-:W-:Y:S11]  /*0fb0*/  @P0 BRA `(.L_x_34) ;  /* 0x0000000000300947 */ /* 0x000ff60003800000 */
[----:B---345:R-:W3:Y:S01]  /*0fc0*/  S2R R2, SR_LANEID ;  /* 0x0000000000027919 */ /* 0x038ee20000000000 */
[----:B------:R-:W-:Y:S05]  /*0fd0*/  WARPSYNC.ALL ;  /* 0x0000000000007948 */ /* 0x000fea0003800000 */
[----:B------:R-:W-:Y:S01]  /*0fe0*/  NOP ;  /* 0x0000000000007918 */ /* 0x000fe20000000000 */
[----:B---3--:R-:W-:-:S05]  /*0ff0*/  IMAD.SHL.U32 R6, R2, 0x4, RZ ;  /* 0x0000000402067824 */ /* 0x008fca00078e00ff */
[----:B------:R-:W3:Y:S01]  /*1000*/  LDS R7, [R6+UR8] ;  /* 0x0000000806077984 */ /* 0x000ee20008000800 */
[----:B------:R-:W-:-:S05]  /*1010*/  IADD3 R2, P1, PT, R6, UR26, RZ ;  /* 0x0000001a06027c10 */ /* 0x000fca000ff3e0ff */
[----:B------:R-:W-:-:S05]  /*1020*/  IMAD.X R3, RZ, RZ, UR27, P1 ;  /* 0x0000001bff037e24 */ /* 0x000fca00088e06ff */
[----:B---3--:R3:W4:Y:S01]  /*1030*/  ATOMG.E.EXCH.STRONG.GPU PT, RZ, [R2], R7 ;  /* 0x0000000702ff73a8 */ /* 0x00872200041ee100 */
[----:B------:R-:W-:-:S04]  /*1040*/  DEPBAR {5,4,3,2,1,0} ;  /* 0x0000003f0000791a */ /* 0x000fc80000000000 */
[----:B------:R-:W5:Y:S02]  /*1050*/  CCTL.E.C.LDCU.IV.DEEP [UR26] ;  /* 0x000000001a007540 */ /* 0x000f640009c08000 */
[----:B-----5:R3:W-:Y:S01]  /*1060*/  UTMACCTL.IV [UR26] ;  /* 0x000000001a0079b9 */ /* 0x0207e20008000000 */
[----:B------:R-:W-:Y:S01]  /*1070*/  NOP ;  /* 0x0000000000007918 */ /* 0x000fe20000000000 */
.L_x_34:
[----:B------:R-:W-:Y:S05]  /*1080*/  @P0 BRA `(.L_x_35) ;  /* 0x00000000000c0947 */ /* 0x000fea0003800000 */
[----:B------:R0:W-:Y:S01]  /*1090*/  UTMACMDFLUSH ;  /* 0x00000000000079b7 */ /* 0x0001e20000000000 */
[----:B------:R-:W-:Y:S05]  /*10a0*/  @P0 BRA `(.L_x_35) ;  /* 0x0000000000040947 */ /* 0x000fea0003800000 */
[----:B------:R-:W-:-:S04]  /*10b0*/  DEPBAR.LE SB0, 0x0 ;  /* 0x000080000000791a */ /* 0x000fc80000000000 */
.L_x_35:
[----:B------:R-:W-:Y:S05]  /*10c0*/  WARPSYNC.ALL ;  /* 0x0000000000007948 */ /* 0x000fea0003800000 */
[----:B------:R-:W-:Y:S01]  /*10d0*/  NOP ;  /* 0x0000000000007918 */ /* 0x000fe20000000000 */
[----:B----4-:R-:W-:Y:S06]  /*10e0*/  BAR.SYNC.DEFER_BLOCKING 0x0 ;  /* 0x0000000000007b1d */ /* 0x010fec0000010000 */
[----:B------:R-:W-:Y:S02]  /*10f0*/  BSSY.RECONVERGENT B3, `(.L_x_36) ;  /* 0x000000b000037945 */ /* 0x000fe40003800200 */
[----:B------:R-:W-:Y:S06]  /*1100*/  BAR.SYNC.DEFER_BLOCKING 0x0 ;  /* 0x0000000000007b1d */ /* 0x000fec0000010000 */
[----:B------:R4:W-:Y:S01]  /*1110*/  @!P0 STS [R11], RZ ;  /* 0x000000ff0b008388 */ /* 0x0009e20000000800 */
[----:B------:R-:W-:Y:S01]  /*1120*/  NOP ;  /* 0x0000000000007918 */ /* 0x000fe20000000000 */
[----:B------:R-:W-:Y:S05]  /*1130*/  @P3 BRA `(.L_x_37) ;  /* 0x0000000000183947 */ /* 0x000fea0003800000 */
[----:B---3-5:R-:W3:Y:S01]  /*1140*/  LDS R2, [UR8+0x8] ;  /* 0x00000808ff027984 */ /* 0x028ee20008000800 */
[----:B------:R-:W5:Y:S01]  /*1150*/  LDC.64 R6, c[0x0][0x390] ;  /* 0x0000e400ff067b82 */ /* 0x000f620000000a00 */
[----:B------:R-:W-:Y:S02]  /*1160*/  IMAD.MOV.U32 R3, RZ, RZ, 0x70 ;  /* 0x00000070ff037424 */ /* 0x000fe400078e00ff */
[----:B-----5:R5:W-:Y:S03]  /*1170*/  STS.64 [UR8], R6 ;  /* 0x00000006ff007988 */ /* 0x020be60008000a08 */
[----:B---3--:R-:W-:-:S05]  /*1180*/  LOP3.LUT R2, R2, 0x10, R3, 0xd8, !PT ;  /* 0x0000001002027812 */ /* 0x008fca00078ed803 */
[----:B------:R5:W-:Y:S02]  /*1190*/  STS [UR8+0x8], R2 ;  /* 0x00000802ff007988 */ /* 0x000be40008000808 */
.L_x_37:
[----:B---3--:R-:W-:Y:S05]  /*11a0*/  BSYNC.RECONVERGENT B3 ;  /* 0x0000000000037941 */ /* 0x008fea0003800200 */
.L_x_36:
[----:B------:R-:W-:Y:S04]  /*11b0*/  BSSY.RECONVERGENT B4, `(.L_x_38) ;  /* 0x0000011000047945 */ /* 0x000fe80003800200 */
[----:B------:R-:W-:Y:S04]  /*11c0*/  BSSY.RELIABLE B3, `(.L_x_39) ;  /* 0x000000e000037945 */ /* 0x000fe80003800100 */
[----:B------:R-:W-:Y:S05]  /*11d0*/  @P3 BRA `(.L_x_40) ;  /* 0x0000000000243947 */ /* 0x000fea0003800000 */
[----:B-----5:R-:W3:Y:S01]  /*11e0*/  LDS R2, [UR8+0x34] ;  /* 0x00003408ff027984 */ /* 0x020ee20008000800 */
[----:B------:R-:W-:-:S05]  /*11f0*/  IMAD.MOV.U32 R3, RZ, RZ, 0x3f000000 ;  /* 0x3f000000ff037424 */ /* 0x000fca00078e00ff */
[----:B---3--:R-:W-:-:S05]  /*1200*/  LOP3.LUT R2, R2, 0xff000000, R3, 0xb8, !PT ;  /* 0xff00000002027812 */ /* 0x008fca00078eb803 */
[----:B------:R3:W-:Y:S01]  /*1210*/  STS [UR8+0x34], R2 ;  /* 0x00003402ff007988 */ /* 0x0007e20008000808 */
[----:B------:R-:W-:Y:S05]  /*1220*/  @P3 BRA `(.L_x_41) ;  /* 0x00000000001c3947 */ /* 0x000fea0003800000 */
[----:B---3--:R-:W3:Y:S01]  /*1230*/  LDS R2, [UR8+0x38] ;  /* 0x00003808ff027984 */ /* 0x008ee20008000800 */
[----:B------:R-:W-:-:S05]  /*1240*/  IMAD.MOV.U32 R3, RZ, RZ, 0x7f ;  /* 0x0000007fff037424 */ /* 0x000fca00078e00ff */
[----:B---3--:R-:W-:-:S05]  /*1250*/  LOP3.LUT R2, R2, 0xff, R3, 0xb8, !PT ;  /* 0x000000ff02027812 */ /* 0x008fca00078eb803 */
[----:B------:R3:W-:Y:S02]  /*1260*/  STS [UR8+0x38], R2 ;  /* 0x00003802ff007988 */ /* 0x0007e40008000808 */
.L_x_40:
[----:B------:R-:W-:Y:S05]  /*1270*/  @P3 BREAK.RELIABLE B3 ;  /* 0x0000000000033942 */ /* 0x000fea0003800100 */
[----:B------:R-:W-:Y:S05]  /*1280*/  @P3 BRA `(.L_x_42) ;  /* 0x00000000000c3947 */ /* 0x000fea0003800000 */
[----:B------:R2:W-:Y:S02]  /*1290*/  STS [UR8+0x20], R5 ;  /* 0x00002005ff007988 */ /* 0x0005e40008000808 */
.L_x_41:
[----:B------:R-:W-:Y:S05]  /*12a0*/  BSYNC.RELIABLE B3 ;  /* 0x0000000000037941 */ /* 0x000fea0003800100 */
.L_x_39:
[----:B------:R2:W-:Y:S02]  /*12b0*/  @!P3 STS [UR8+0x24], R4 ;  /* 0x00002404ff00b988 */ /* 0x0005e40008000808 */
.L_x_42:
[----:B------:R-:W-:Y:S05]  /*12c0*/  BSYNC.RECONVERGENT B4 ;  /* 0x0000000000047941 */ /* 0x000fea0003800200 */
.L_x_38:
[----:B------:R-:W-:Y:S05]  /*12d0*/  WARPSYNC.ALL ;  /* 0x0000000000007948 */ /* 0x000fea0003800000 */
[----:B------:R-:W-:Y:S01]  /*12e0*/  NOP ;  /* 0x0000000000007918 */ /* 0x000fe20000000000 */
[----:B------:R-:W-:Y:S04]  /*12f0*/  BSSY.RECONVERGENT B4, `(.L_x_43) ;  /* 0x000000e000047945 */ /* 0x000fe80003800200 */
[----:B------:R-:W-:Y:S05]  /*1300*/  @P3 BRA `(.L_x_44) ;  /* 0x0000000000303947 */ /* 0x000fea0003800000 */
[----:B------:R-:W2:Y:S02]  /*1310*/  LDS R3, [UR8+0x34] ;  /* 0x00003408ff037984 */ /* 0x000ea40008000800 */
[----:B--2---:R-:W2:Y:S02]  /*1320*/  LDC.64 R4, c[0x0][0x3b8] ;  /* 0x0000ee00ff047b82 */ /* 0x004ea40000000a00 */
[----:B---3-5:R-:W3:Y:S01]  /*1330*/  LDS R2, [UR8+0x1c] ;  /* 0x00001c08ff027984 */ /* 0x028ee20008000800 */
[C---:B--2---:R-:W-:Y:S01]  /*1340*/  SHF.L.U64.HI R5, R4.reuse, 0x1, R5 ;  /* 0x0000000104057819 */ /* 0x044fe20000010205 */
[----:B------:R-:W-:-:S03]  /*1350*/  IMAD.SHL.U32 R4, R4, 0x2, RZ ;  /* 0x0000000204047824 */ /* 0x000fc600078e00ff */
[--C-:B------:R-:W-:Y:S02]  /*1360*/  SHF.R.U32.HI R7, RZ, 0x4, R5.reuse ;  /* 0x00000004ff077819 */ /* 0x100fe40000011605 */
[----:B------:R-:W-:-:S05]  /*1370*/  SHF.R.U64 R4, R4, 0x4, R5 ;  /* 0x0000000404047819 */ /* 0x000fca0000001205 */
[----:B------:R2:W-:Y:S01]  /*1380*/  STS [UR8+0xc], R4 ;  /* 0x00000c04ff007988 */ /* 0x0005e20008000808 */
[----:B------:R-:W-:Y:S02]  /*1390*/  LOP3.LUT R3, R3, 0x7, RZ, 0xb8, !PT ;  /* 0x0000000703037812 */ /* 0x000fe400078eb8ff */
[----:B---3--:R-:W-:-:S03]  /*13a0*/  LOP3.LUT R2, R2, 0xf, R7, 0xb8, !PT ;  /* 0x0000000f02027812 */ /* 0x008fc600078eb807 */
[----:B------:R2:W-:Y:S04]  /*13b0*/  STS [UR8+0x34], R3 ;  /* 0x00003403ff007988 */ /* 0x0005e80008000808 */
[----:B------:R2:W-:Y:S02]  /*13c0*/  STS [UR8+0x1c], R2 ;  /* 0x00001c02ff007988 */ /* 0x0005e40008000808 */
.L_x_44:
[----:B------:R-:W-:Y:S05]  /*13d0*/  BSYNC.RECONVERGENT B4 ;  /* 0x0000000000047941 */ /* 0x000fea0003800200 */
.L_x_43:
[----:B------:R-:W-:Y:S04]  /*13e0*/  BSSY.RECONVERGENT B5, `(.L_x_45) ;  /* 0x000001a000057945 */ /* 0x000fe80003800200 */
[----:B------:R-:W-:Y:S04]  /*13f0*/  BSSY.RELIABLE B4, `(.L_x_46) ;  /* 0x0000015000047945 */ /* 0x000fe80003800100 */
[----:B------:R-:W-:Y:S05]  /*1400*/  @P3 BRA `(.L_x_47) ;  /* 0x0000000000203947 */ /* 0x000fea0003800000 */
[----:B--23-5:R-:W2:Y:S02]  /*1410*/  LDS R2, [UR8+0x34] ;  /* 0x00003408ff027984 */ /* 0x02cea40008000800 */
[----:B--2---:R-:W-:-:S05]  /*1420*/  LOP3.LUT R2, R2, 0x38, RZ, 0xb8, !PT ;  /* 0x0000003802027812 */ /* 0x004fca00078eb8ff */
[----:B------:R2:W-:Y:S01]  /*1430*/  STS [UR8+0x34], R2 ;  /* 0x00003402ff007988 */ /* 0x0005e20008000808 */
[----:B------:R-:W-:Y:S05]  /*1440*/  @P3 BRA `(.L_x_48) ;  /* 0x0000000000203947 */ /* 0x000fea0003800000 */
[----:B--2---:R-:W2:Y:S01]  /*1450*/  LDS R2, [UR8+0x8] ;  /* 0x00000808ff027984 */ /* 0x004ea20008000800 */
[----:B------:R-:W-:-:S05]  /*1460*/  IMAD.MOV.U32 R3, RZ, RZ, 0x780 ;  /* 0x00000780ff037424 */ /* 0x000fca00078e00ff */
[----:B--2---:R-:W-:-:S05]  /*1470*/  LOP3.LUT R2, R2, 0x500, R3, 0xd8, !PT ;  /* 0x0000050002027812 */ /* 0x004fca00078ed803 */
[----:B------:R2:W-:Y:S02]  /*1480*/  STS [UR8+0x8], R2 ;  /* 0x00000802ff007988 */ /* 0x0005e40008000808 */
.L_x_47:
[----:B------:R-:W-:Y:S05]  /*1490*/  @P3 BRA `(.L_x_49) ;  /* 0x0000000000283947 */ /* 0x000fea0003800000 */
[----:B--23-5:R-:W2:Y:S02]  /*14a0*/  LDS R2, [UR8+0x8] ;  /* 0x00000808ff027984 */ /* 0x02cea40008000800 */
[----:B--2---:R-:W-:-:S05]  /*14b0*/  LOP3.LUT R2, R2, 0x1800, RZ, 0xb8, !PT ;  /* 0x0000180002027812 */ /* 0x004fca00078eb8ff */
[----:B------:R3:W-:Y:S02]  /*14c0*/  STS [UR8+0x8], R2 ;  /* 0x00000802ff007988 */ /* 0x0007e40008000808 */
.L_x_48:
[----:B------:R-:W-:Y:S05]  /*14d0*/  @P3 BREAK.RELIABLE B4 ;  /* 0x0000000000043942 */ /* 0x000fea0003800100 */
[----:B------:R-:W-:Y:S05]  /*14e0*/  @P3 BRA `(.L_x_50) ;  /* 0x0000000000243947 */ /* 0x000fea0003800000 */
[----:B--23--:R-:W2:Y:S01]  /*14f0*/  LDS R2, [UR8+0x8] ;  /* 0x00000808ff027984 */ /* 0x00cea20008000800 */
[----:B------:R-:W-:-:S05]  /*1500*/  IMAD.MOV.U32 R3, RZ, RZ, 0x6000 ;  /* 0x00006000ff037424 */ /* 0x000fca00078e00ff */
[----:B--2---:R-:W-:-:S04]  /*1510*/  LOP3.LUT R2, R2, 0x6000, R3, 0xd8, !PT ;  /* 0x0000600002027812 */ /* 0x004fc800078ed803 */
[----:B------:R-:W-:-:S05]  /*1520*/  LOP3.LUT R2, R2, 0x400000, RZ, 0xb8, !PT ;  /* 0x0040000002027812 */ /* 0x000fca00078eb8ff */
[----:B------:R2:W-:Y:S02]  /*1530*/  STS [UR8+0x8], R2 ;  /* 0x00000802ff007988 */ /* 0x0005e40008000808 */
.L_x_49:
[----:B------:R-:W-:Y:S05]  /*1540*/  BSYNC.RELIABLE B4 ;  /* 0x0000000000047941 */ /* 0x000fea0003800100 */
.L_x_46:
[----:B--23-5:R-:W2:Y:S02]  /*1550*/  @!P3 LDS R2, [UR8+0x8] ;  /* 0x00000808ff02b984 */ /* 0x02cea40008000800 */
[----:B--2---:R-:W-:-:S05]  /*1560*/  @!P3 LOP3.LUT R2, R2, 0x8000, RZ, 0xb8, !PT ;  /* 0x000080000202b812 */ /* 0x004fca00078eb8ff */
[----:B------:R5:W-:Y:S02]  /*1570*/  @!P3 STS [UR8+0x8], R2 ;  /* 0x00000802ff00b988 */ /* 0x000be40008000808 */
.L_x_50:
[----:B------:R-:W-:Y:S05]  /*1580*/  BSYNC.RECONVERGENT B5 ;  /* 0x0000000000057941 */ /* 0x000fea0003800200 */
.L_x_45:
[----:B------:R-:W-:Y:S05]  /*1590*/  WARPSYNC.ALL ;  /* 0x0000000000007948 */ /* 0x000fea0003800000 */
[----:B------:R-:W-:Y:S01]  /*15a0*/  NOP ;  /* 0x0000000000007918 */ /* 0x000fe20000000000 */
[----:B------:R-:W-:-:S04]  /*15b0*/  UIADD3 UR4, UPT, UPT, UR4, 0x100, URZ ;  /* 0x0000010004047890 */ /* 0x000fc8000fffe0ff */
[----:B------:R-:W-:-:S04]  /*15c0*/  UIADD3 UR20, UP0, UPT, UR4, UR20, URZ ;  /* 0x0000001404147290 */ /* 0x000fc8000ff1e0ff */
[----:B------:R-:W-:Y:S01]  /*15d0*/  ULEA.HI.X.SX32 UR21, UR4, UR21, 0x1, UP0 ;  /* 0x0000001504157291 */ /* 0x000fe200080f0eff */
[----:B------:R-:W-:Y:S11]  /*15e0*/  @P0 BRA `(.L_x_51) ;  /* 0x0000000000300947 */ /* 0x000ff60003800000 */
[----:B--23-5:R-:W2:Y:S01]  /*15f0*/  S2R R2, SR_LANEID ;  /* 0x0000000000027919 */ /* 0x02cea20000000000 */
[----:B------:R-:W-:Y:S05]  /*1600*/  WARPSYNC.ALL ;  /* 0x0000000000007948 */ /* 0x000fea0003800000 */
[----:B------:R-:W-:Y:S01]  /*1610*/  NOP ;  /* 0x0000000000007918 */ /* 0x000fe20000000000 */
[----:B--2---:R-:W-:-:S05]  /*1620*/  IMAD.SHL.U32 R4, R2, 0x4, RZ ;  /* 0x0000000402047824 */ /* 0x004fca00078e00ff */
[----:B------:R-:W2:Y:S01]  /*1630*/  LDS R5, [R4+UR8] ;  /* 0x0000000804057984 */ /* 0x000ea20008000800 */
[----:B------:R-:W-:-:S05]  /*1640*/  IADD3 R2, P1, PT, R4, UR20, RZ ;  /* 0x0000001404027c10 */ /* 0x000fca000ff3e0ff */
[----:B------:R-:W-:-:S05]  /*1650*/  IMAD.X R3, RZ, RZ, UR21, P1 ;  /* 0x00000015ff037e24 */ /* 0x000fca00088e06ff */
[----:B--2---:R2:W3:Y:S01]  /*1660*/  ATOMG.E.EXCH.STRONG.GPU PT, RZ, [R2], R5 ;  /* 0x0000000502ff73a8 */ /* 0x0044e200041ee100 */
[----:B------:R-:W-:-:S04]  /*1670*/  DEPBAR {5,4,3,2,1,0} ;  /* 0x0000003f0000791a */ /* 0x000fc80000000000 */
[----:B------:R-:W5:Y:S02]  /*1680*/  CCTL.E.C.LDCU.IV.DEEP [UR20] ;  /* 0x0000000014007540 */ /* 0x000f640009c08000 */
[----:B-----5:R2:W-:Y:S01]  /*1690*/  UTMACCTL.IV [UR20] ;  /* 0x00000000140079b9 */ /* 0x0205e20008000000 */
[----:B------:R-:W-:Y:S01]  /*16a0*/  NOP ;  /* 0x0000000000007918 */ /* 0x000fe20000000000 */
.L_x_51:
[----:B------:R-:W-:Y:S05]  /*16b0*/  @P0 BRA `(.L_x_52) ;  /* 0x00000000000c0947 */ /* 0x000fea0003800000 */
[----:B------:R0:W-:Y:S01]  /*16c0*/  UTMACMDFLUSH ;  /* 0x00000000000079b7 */ /* 0x0001e20000000000 */
[----:B------:R-:W-:Y:S05]  /*16d0*/  @P0 BRA `(.L_x_52) ;  /* 0x0000000000040947 */ /* 0x000fea0003800000 */
[----:B------:R-:W-:-:S04]  /*16e0*/  DEPBAR.LE SB0, 0x0 ;  /* 0x000080000000791a */ /* 0x000fc80000000000 */
.L_x_52:
[----:B------:R-:W-:Y:S05]  /*16f0*/  WARPSYNC.ALL ;  /* 0x0000000000007948 */ /* 0x000fea0003800000 */
[----:B------:R-:W-:Y:S01]  /*1700*/  NOP ;  /* 0x0000000000007918 */ /* 0x000fe20000000000 */
[----:B---3--:R-:W-:Y:S01]  /*1710*/  BAR.SYNC.DEFER_BLOCKING 0x0 ;  /* 0x0000000000007b1d */ /* 0x008fe20000010000 */
[----:B--2--5:R-:W-:Y:S01]  /*1720*/  SHF.R.U32.HI R2, RZ, 0x5, R0 ;  /* 0x00000005ff027819 */ /* 0x024fe20000011600 */
[----:B------:R-:W-:-:S03]  /*1730*/  USHF.L.U32 UR15, UR15, 0x8, URZ ;  /* 0x000000080f0f7899 */ /* 0x000fc600080006ff */
[----:B------:R-:W-:Y:S01]  /*1740*/  R2UR UR22, R2 ;  /* 0x00000000021672ca */ /* 0x000fe200000e0000 */
[----:B------:R-:W-:Y:S01]  /*1750*/  VOTEU.ALL UP0, P3 ;  /* 0x0000000000ff7886 */ /* 0x000fe20001800000 */
[----:B------:R-:W-:Y:S01]  /*1760*/  UMOV UR4, 0x1 ;  /* 0x0000000100047882 */ /* 0x000fe20000000000 */
[----:B------:R-:W-:Y:S01]  /*1770*/  VOTEU.ALL UP1, P3 ;  /* 0x0000000000ff7886 */ /* 0x000fe20001820000 */
[----:B------:R-:W-:Y:S02]  /*1780*/  BSSY.RECONVERGENT B5, `(.L_x_53) ;  /* 0x0000018000057945 */ /* 0x000fe40003800200 */
[----:B------:R-:W-:-:S04]  /*1790*/  @!UP0 UIADD3 UR10, UPT, UPT, -UR4, 0x100000, URZ ;  /* 0x00100000040a8890 */ /* 0x000fc8000fffe1ff */
[----:B------:R-:W-:Y:S02]  /*17a0*/  @!UP0 USHF.L.U32 UR11, UR10, 0xb, URZ ;  /* 0x0000000b0a0b8899 */ /* 0x000fe400080006ff */
[----:B------:R-:W-:Y:S02]  /*17b0*/  @!UP0 USHF.L.U32 UR10, UR10, 0x1, URZ ;  /* 0x000000010a0a8899 */ /* 0x000fe400080006ff */
[----:B------:R-:W-:-:S04]  /*17c0*/  @!UP0 UIADD3 UR4, UPT, UPT, -UR4, 0x100000, URZ ;  /* 0x0010000004048890 */ /* 0x000fc8000fffe1ff */
[----:B------:R-:W-:Y:S02]  /*17d0*/  @!UP0 USHF.L.U32 UR5, UR4, 0xb, URZ ;  /* 0x0000000b04058899 */ /* 0x000fe400080006ff */
[----:B------:R-:W-:Y:S01]  /*17e0*/  @!UP0 USHF.L.U32 UR4, UR4, 0x1, URZ ;  /* 0x0000000104048899 */ /* 0x000fe200080006ff */
[----:B------:R-:W-:Y:S01]  /*17f0*/  VOTEU.ALL UP0, P3 ;  /* 0x0000000000ff7886 */ /* 0x000fe20001800000 */
[----:B------:R-:W2:Y:S04]  /*1800*/  FENCE.VIEW.ASYNC.S ;  /* 0x00000000000073c6 */ /* 0x000ea80000000000 */
[----:B--2---:R2:W3:Y:S06]  /*1810*/  @!UP0 SYNCS.EXCH.64 URZ, [UR8+0x18000], UR10 ;  /* 0x0180000a08ff85b2 */ /* 0x0044ec0008000100 */
[----:B------:R2:W3:Y:S02]  /*1820*/  @!UP1 SYNCS.EXCH.64 URZ, [UR8+0x18020], UR4 ;  /* 0x0180200408ff95b2 */ /* 0x0004e40008000100 */
[----:B---3--:R-:W-:Y:S06]  /*1830*/  BAR.SYNC.DEFER_BLOCKING 0x0 ;  /* 0x0000000000007b1d */ /* 0x008fec0000010000 */
[----:B------:R-:W-:Y:S05]  /*1840*/  @P3 BRA `(.L_x_54) ;  /* 0x00000000002c3947 */ /* 0x000fea0003800000 */
[----:B--2---:R-:W-:Y:S02]  /*1850*/  UMOV UR4, 0x1 ;  /* 0x0000000100047882 */ /* 0x004fe40000000000 */
[----:B------:R-:W-:-:S04]  /*1860*/  UIADD3 UR10, UPT, UPT, -UR4, 0x100000, URZ ;  /* 0x00100000040a7890 */ /* 0x000fc8000fffe1ff */
[----:B------:R-:W-:Y:S02]  /*1870*/  USHF.L.U32 UR11, UR10, 0xb, URZ ;  /* 0x0000000b0a0b7899 */ /* 0x000fe400080006ff */
[----:B------:R-:W-:Y:S02]  /*1880*/  USHF.L.U32 UR10, UR10, 0x1, URZ ;  /* 0x000000010a0a7899 */ /* 0x000fe400080006ff */
[----:B------:R-:W-:-:S04]  /*1890*/  UIADD3 UR4, UPT, UPT, -UR4, 0x100000, URZ ;  /* 0x0010000004047890 */ /* 0x000fc8000fffe1ff */
[----:B------:R-:W-:Y:S02]  /*18a0*/  USHF.L.U32 UR5, UR4, 0xb, URZ ;  /* 0x0000000b04057899 */ /* 0x000fe400080006ff */
[----:B------:R-:W-:Y:S01]  /*18b0*/  USHF.L.U32 UR4, UR4, 0x1, URZ ;  /* 0x0000000104047899 */ /* 0x000fe200080006ff */
[----:B------:R-:W2:Y:S03]  /*18c0*/  FENCE.VIEW.ASYNC.S ;  /* 0x00000000000073c6 */ /* 0x000ea60000000000 */
[----:B--2---:R3:W5:Y:S08]  /*18d0*/  SYNCS.EXCH.64 URZ, [UR8+0x18008], UR10 ;  /* 0x0180080a08ff75b2 */ /* 0x0047700008000100 */
[----:B------:R3:W2:Y:S02]  /*18e0*/  SYNCS.EXCH.64 URZ, [UR8+0x18028], UR4 ;  /* 0x0180280408ff75b2 */ /* 0x0006a40008000100 */
[----:B---3--:R-:W-:Y:S01]  /*18f0*/  NOP ;  /* 0x0000000000007918 */ /* 0x008fe20000000000 */
.L_x_54:
[----:B--2---:R-:W-:Y:S05]  /*1900*/  BSYNC.RECONVERGENT B5 ;  /* 0x0000000000057941 */ /* 0x004fea0003800200 */
.L_x_53:
[----:B-----5:R-:W-:Y:S06]  /*1910*/  BAR.SYNC.DEFER_BLOCKING 0x0 ;  /* 0x0000000000007b1d */ /* 0x020fec0000010000 */
[----:B------:R-:W-:Y:S04]  /*1920*/  BSSY.RECONVERGENT B5, `(.L_x_55) ;  /* 0x000000d000057945 */ /* 0x000fe80003800200 */
[----:B------:R-:W-:Y:S05]  /*1930*/  @P3 BRA `(.L_x_56) ;  /* 0x00000000002c3947 */ /* 0x000fea0003800000 */
[----:B------:R-:W-:Y:S02]  /*1940*/  UMOV UR4, 0x1 ;  /* 0x0000000100047882 */ /* 0x000fe40000000000 */
[----:B------:R-:W-:-:S04]  /*1950*/  UIADD3 UR10, UPT, UPT, -UR4, 0x100000, URZ ;  /* 0x00100000040a7890 */ /* 0x000fc8000fffe1ff */
[----:B------:R-:W-:Y:S02]  /*1960*/  USHF.L.U32 UR11, UR10, 0xb, URZ ;  /* 0x0000000b0a0b7899 */ /* 0x000fe400080006ff */
[----:B------:R-:W-:Y:S02]  /*1970*/  USHF.L.U32 UR10, UR10, 0x1, URZ ;  /* 0x000000010a0a7899 */ /* 0x000fe400080006ff */
[----:B------:R-:W-:-:S04]  /*1980*/  UIADD3 UR4, UPT, UPT, -UR4, 0x100000, URZ ;  /* 0x0010000004047890 */ /* 0x000fc8000fffe1ff */
[----:B------:R-:W-:Y:S02]  /*1990*/  USHF.L.U32 UR5, UR4, 0xb, URZ ;  /* 0x0000000b04057899 */ /* 0x000fe400080006ff */
[----:B------:R-:W-:Y:S01]  /*19a0*/  USHF.L.U32 UR4, UR4, 0x1, URZ ;  /* 0x0000000104047899 */ /* 0x000fe200080006ff */
[----:B------:R-:W2:Y:S03]  /*19b0*/  FENCE.VIEW.ASYNC.S ;  /* 0x00000000000073c6 */ /* 0x000ea60000000000 */
[----:B--2---:R2:W3:Y:S08]  /*19c0*/  SYNCS.EXCH.64 URZ, [UR8+0x18010], UR10 ;  /* 0x0180100a08ff75b2 */ /* 0x0044f00008000100 */
[----:B------:R2:W5:Y:S01]  /*19d0*/  SYNCS.EXCH.64 URZ, [UR8+0x18030], UR4 ;  /* 0x0180300408ff75b2 */ /* 0x0005620008000100 */
[----:B------:R-:W-:Y:S01]  /*19e0*/  NOP ;  /* 0x0000000000007918 */ /* 0x000fe20000000000 */
.L_x_56:
[----:B--2---:R-:W-:Y:S05]  /*19f0*/  BSYNC.RECONVERGENT B5 ;  /* 0x0000000000057941 */ /* 0x004fea0003800200 */
.L_x_55:
[----:B---3-5:R-:W-:Y:S01]  /*1a00*/  BAR.SYNC.DEFER_BLOCKING 0x0 ;  /* 0x0000000000007b1d */ /* 0x028fe20000010000 */
[----:B------:R-:W-:Y:S01]  /*1a10*/  UIADD3 UR12, UPT, UPT, UR8, 0x18020, URZ ;  /* 0x00018020080c7890 */ /* 0x000fe2000fffe0ff */
[----:B------:R-:W-:Y:S01]  /*1a20*/  ISETP.GE.AND P0, PT, R13, 0x1, PT ;  /* 0x000000010d00780c */ /* 0x000fe20003f06270 */
[----:B------:R-:W-:-:S03]  /*1a30*/  USHF.L.U32 UR19, UR7, 0x7, URZ ;  /* 0x0000000707137899 */ /* 0x000fc600080006ff */
        /* <DEDUP_REMOVED lines=13> */
.L_x_58:
[----:B--2---:R-:W-:Y:S05]  /*1b10*/  BSYNC.RECONVERGENT B5 ;  /* 0x0000000000057941 */ /* 0x004fea0003800200 */
.L_x_57:
[----:B------:R-:W-:Y:S05]  /*1b20*/  @!P0 BRA `(.L_x_59) ;  /* 0x0000000800148947 */ /* 0x000fea0003800000 */
[----:B---3-5:R-:W-:Y:S01]  /*1b30*/  BAR.SYNC.DEFER_BLOCKING 0x0 ;  /* 0x0000000000007b1d */ /* 0x028fe20000010000 */
[----:B------:R-:W-:Y:S01]  /*1b40*/  ELECT P1, URZ, PT ;  /* 0x0000000000ff782f */ /* 0x000fe20003820000 */
[----:B------:R-:W-:Y:S01]  /*1b50*/  @!P3 IMAD.MOV.U32 R2, RZ, RZ, 0x6000 ;  /* 0x00006000ff02b424 */ /* 0x000fe200078e00ff */
[----:B------:R-:W-:Y:S02]  /*1b60*/  UIADD3 UR16, UPT, UPT, UR8, 0x10000, URZ ;  /* 0x0001000008107890 */ /* 0x000fe4000fffe0ff */
[----:B------:R-:W-:Y:S02]  /*1b70*/  ISETP.LT.U32.AND P1, PT, R10, 0x20, P1 ;  /* 0x000000200a00780c */ /* 0x000fe40000f21070 */
[----:B------:R-:W-:Y:S01]  /*1b80*/  ELECT P0, URZ, PT ;  /* 0x0000000000ff782f */ /* 0x000fe20003800000 */
[----:B------:R-:W-:-:S03]  /*1b90*/  UMOV UR11, UR15 ;  /* 0x0000000f000b7c82 */ /* 0x000fc60008000000 */
[----:B------:R-:W-:-:S07]  /*1ba0*/  ISETP.LT.U32.AND P0, PT, R10, 0x20, P0 ;  /* 0x000000200a00780c */ /* 0x000fce0000701070 */
[----:B------:R-:W-:Y:S01]  /*1bb0*/  VOTEU.ANY UP0, P1 ;  /* 0x0000000000ff7886 */ /* 0x000fe20000800100 */
[----:B------:R-:W-:-:S04]  /*1bc0*/  VOTEU.ANY UP2, P1 ;  /* 0x0000000000ff7886 */ /* 0x000fc80000840100 */
[----:B------:R-:W-:Y:S02]  /*1bd0*/  @UP0 UIADD3 UR17, UPT, UPT, UR8, 0x18000, URZ ;  /* 0x0001800008110890 */ /* 0x000fe4000fffe0ff */
[----:B------:R2:W-:Y:S01]  /*1be0*/  @!P3 SYNCS.ARRIVE.TRANS64 RZ, [UR8+0x18000], R2 ;  /* 0x01800002ffffb9a7 */ /* 0x0005e20008000008 */
[----:B------:R-:W-:Y:S01]  /*1bf0*/  @UP0 UMOV UR18, URZ ;  /* 0x000000ff00120c82 */ /* 0x000fe20008000000 */
[----:B------:R-:W-:Y:S01]  /*1c00*/  BAR.SYNC.DEFER_BLOCKING 0x0 ;  /* 0x0000000000007b1d */ /* 0x000fe20000010000 */
[----:B------:R-:W-:-:S05]  /*1c10*/  UISETP.NE.U32.AND UP0, UPT, UR22, URZ, UPT ;  /* 0x000000ff1600728c */ /* 0x000fca000bf05070 */
[----:B------:R-:W-:Y:S01]  /*1c20*/  VOTEU.ANY UP1, P0 ;  /* 0x0000000000ff7886 */ /* 0x000fe20000020100 */
[----:B------:R-:W-:-:S04]  /*1c30*/  VOTEU.ANY UP3, P0 ;  /* 0x0000000000ff7886 */ /* 0x000fc80000060100 */
[----:B------:R-:W-:Y:S01]  /*1c40*/  @UP1 UIADD3 UR9, UPT, UPT, UR8, 0x18000, URZ ;  /* 0x0001800008091890 */ /* 0x000fe2000fffe0ff */
[----:B------:R-:W-:Y:S01]  /*1c50*/  @UP1 UMOV UR10, URZ ;  /* 0x000000ff000a1c82 */ /* 0x000fe20008000000 */
[----:B------:R2:W-:Y:S01]  /*1c60*/  @UP2 UTMALDG.2D [UR16], [UR24] ;  /* 0x00000010180025b4 */ /* 0x0005e20008008000 */
[----:B------:R3:W-:Y:S06]  /*1c70*/  MEMBAR.ALL.CTA ;  /* 0x0000000000007992 */ /* 0x0007ec0000008000 */
[----:B---3--:R-:W3:Y:S02]  /*1c80*/  FENCE.VIEW.ASYNC.S ;  /* 0x00000000000073c6 */ /* 0x008ee40000000000 */
[----:B---3--:R-:W-:Y:S06]  /*1c90*/  BAR.SYNC.DEFER_BLOCKING 0x0 ;  /* 0x0000000000007b1d */ /* 0x008fec0000010000 */
[----:B------:R2:W-:Y:S02]  /*1ca0*/  @UP3 UTMALDG.2D [UR8], [UR26] ;  /* 0x000000081a0035b4 */ /* 0x0005e40008008000 */
[----:B------:R-:W-:Y:S06]  /*1cb0*/  BAR.SYNC.DEFER_BLOCKING 0x0 ;  /* 0x0000000000007b1d */ /* 0x000fec0000010000 */
[----:B------:R-:W3:Y:S02]  /*1cc0*/  SYNCS.PHASECHK.TRANS64.TRYWAIT P0, [UR8+0x18000], RZ ;  /* 0x018000ffff0075a7 */ /* 0x000ee40008001108 */
[----:B--23--:R-:W-:Y:S05]  /*1cd0*/  @!P0 BRA `(.L_x_60) ;  /* 0x0000001400ac8947 */ /* 0x00cfea0003800000 */
.L_x_78:
[----:B------:R-:W-:Y:S05]  /*1ce0*/  BRA.U UP0, `(.L_x_61) ;  /* 0x00000001004c7547 */ /* 0x000fea000b800000 */
[----:B------:R-:W-:Y:S02]  /*1cf0*/  USHF.R.U32.HI UR4, URZ, 0x4, UR16 ;  /* 0x00000004ff047899 */ /* 0x000fe40008011610 */
[----:B------:R-:W-:Y:S02]  /*1d00*/  USHF.R.U32.HI UR6, URZ, 0x4, UR8 ;  /* 0x00000004ff067899 */ /* 0x000fe40008011608 */
[----:B------:R-:W-:Y:S02]  /*1d10*/  USGXT.U32 UR4, UR4, 0xe ;  /* 0x0000000e0404789a */ /* 0x000fe40008000000 */
[----:B------:R-:W-:Y:S01]  /*1d20*/  USGXT.U32 UR6, UR6, 0xe ;  /* 0x0000000e0606789a */ /* 0x000fe20008000000 */
[----:B------:R-:W-:Y:S01]  /*1d30*/  UMOV UR10, 0xfffffffe ;  /* 0xfffffffe000a7882 */ /* 0x000fe20000000000 */
[----:B------:R-:W-:Y:S01]  /*1d40*/  UMOV UR11, 0x7fffbfdf ;  /* 0x7fffbfdf000b7882 */ /* 0x000fe20000000000 */
[----:B------:R-:W-:Y:S01]  /*1d50*/  UMOV UR5, URZ ;  /* 0x000000ff00057c82 */ /* 0x000fe20008000000 */
[----:B------:R-:W-:Y:S01]  /*1d60*/  UMOV UR7, URZ ;  /* 0x000000ff00077c82 */ /* 0x000fe20008000000 */
[----:B------:R-:W-:-:S02]  /*1d70*/  UIADD3.64 UR16, UPT, UPT, UR4, -UR10, URZ ;  /* 0x8000000a04107297 */ /* 0x000fc4000fffe0ff */
[----:B------:R-:W-:Y:S01]  /*1d80*/  UIADD3.64 UR10, UPT, UPT, UR6, -UR10, URZ ;  /* 0x8000000a060a7297 */ /* 0x000fe2000fffe0ff */
[----:B------:R-:W-:Y:S01]  /*1d90*/  UMOV UR28, 0x0 ;  /* 0x00000000001c7882 */ /* 0x000fe20000000000 */
[----:B------:R-:W-:Y:S01]  /*1da0*/  UMOV UR29, 0x8400490 ;  /* 0x08400490001d7882 */ /* 0x000fe20000000000 */
[----:B------:R-:W-:Y:S01]  /*1db0*/  UMOV UR5, 0x80004020 ;  /* 0x8000402000057882 */ /* 0x000fe20000000000 */
[----:B------:R-:W-:Y:S01]  /*1dc0*/  UMOV UR7, 0x80004020 ;  /* 0x8000402000077882 */ /* 0x000fe20000000000 */
[----:B------:R-:W-:Y:S01]  /*1dd0*/  UMOV UR30, 0x0 ;  /* 0x00000000001e7882 */ /* 0x000fe20000000000 */
[----:B------:R-:W-:Y:S01]  /*1de0*/  UMOV UR31, 0x8400490 ;  /* 0x08400490001f7882 */ /* 0x000fe20000000000 */
[----:B------:R2:W-:Y:S02]  /*1df0*/  UTCHMMA gdesc[UR4], gdesc[UR6], tmem[UR23], tmem[UR28], idesc[UR29], !UPT ;  /* 0x00ff1c06040075ea */ /* 0x0005e4000f800017 */
[----:B------:R2:W-:Y:S01]  /*1e00*/  UTCHMMA gdesc[UR16], gdesc[UR10], tmem[UR23], tmem[UR30], idesc[UR31], UPT ;  /* 0x00ff1e0a100075ea */ /* 0x0005e2000b800017 */
[----:B------:R-:W-:-:S02]  /*1e10*/  NOP ;  /* 0x0000000000007918 */ /* 0x000fc40000000000 */
.L_x_61:
[----:B------:R-:W-:Y:S01]  /*1e20*/  ELECT P0, URZ, PT ;  /* 0x0000000000ff782f */ /* 0x000fe20003800000 */
[----:B--2---:R-:W-:Y:S01]  /*1e30*/  UMOV UR4, UR12 ;  /* 0x0000000c00047c82 */ /* 0x004fe20008000000 */
[----:B------:R-:W-:Y:S02]  /*1e40*/  UMOV UR5, URZ ;  /* 0x000000ff00057c82 */ /* 0x000fe40008000000 */
[----:B------:R-:W-:-:S13]  /*1e50*/  ISETP.LT.U32.AND P0, PT, R10, 0x20, P0 ;  /* 0x000000200a00780c */ /* 0x000fda0000701070 */
[----:B------:R-:W-:Y:S01]  /*1e60*/  VOTEU.ANY UP0, P0 ;  /* 0x0000000000ff7886 */ /* 0x000fe20000000100 */
[----:B------:R-:W-:Y:S01]  /*1e70*/  VOTEU.ANY UP1, P0 ;  /* 0x0000000000ff7886 */ /* 0x000fe20000020100 */
[----:B------:R-:W-:-:S03]  /*1e80*/  ISETP.GE.U32.AND P0, PT, R13, 0x21, PT ;  /* 0x000000210d00780c */ /* 0x000fc60003f06070 */
[----:B------:R-:W-:Y:S02]  /*1e90*/  @UP0 UMOV UR4, UR4 ;  /* 0x0000000400040c82 */ /* 0x000fe40008000000 */
[----:B------:R2:W-:Y:S01]  /*1ea0*/  @UP1 UTCBAR [UR4], URZ ;  /* 0x000000ff040013e9 */ /* 0x0005e200080000ff */
[----:B------:R-:W-:Y:S06]  /*1eb0*/  BAR.SYNC.DEFER_BLOCKING 0x0 ;  /* 0x0000000000007b1d */ /* 0x000fec0000010000 */
[----:B------:R-:W3:Y:S02]  /*1ec0*/  SYNCS.PHASECHK.TRANS64.TRYWAIT P1, [UR8+0x18020], RZ ;  /* 0x018020ffff0075a7 */ /* 0x000ee40008021108 */
[----:B--23--:R-:W-:Y:S05]  /*1ed0*/  @!P1 BRA `(.L_x_62) ;  /* 0x0000001400389947 */ /* 0x00cfea0003800000 */
.L_x_79:
[----:B------:R-:W-:Y:S01]  /*1ee0*/  UMOV UR4, URZ ;  /* 0x000000ff00047c82 */ /* 0x000fe20008000000 */
[----:B------:R-:W-:Y:S05]  /*1ef0*/  @!P0 BRA `(.L_x_59) ;  /* 0x0000000400208947 */ /* 0x000fea0003800000 */
[----:B------:R-:W2:Y:S01]  /*1f00*/  LDCU UR29, c[0x0][0x3a0] ;  /* 0x00007400ff1d77ac */ /* 0x000ea20008000800 */
[----:B------:R-:W-:Y:S01]  /*1f10*/  UMOV UR9, 0x1 ;  /* 0x0000000100097882 */ /* 0x000fe20000000000 */
[----:B------:R-:W-:-:S05]  /*1f20*/  UMOV UR18, 0x20 ;  /* 0x0000002000127882 */ /* 0x000fca0000000000 */
.L_x_66:
[----:B------:R-:W-:Y:S01]  /*1f30*/  BAR.SYNC.DEFER_BLOCKING 0x0 ;  /* 0x0000000000007b1d */ /* 0x000fe20000010000 */
[----:B------:R-:W-:Y:S01]  /*1f40*/  ULEA UR28, UR9, UR8, 0x3 ;  /* 0x00000008091c7291 */ /* 0x000fe2000f8e18ff */
[----:B------:R-:W-:Y:S01]  /*1f50*/  @!P3 IMAD.MOV.U32 R2, RZ, RZ, 0x6000 ;  /* 0x00006000ff02b424 */ /* 0x000fe200078e00ff */
[----:B------:R-:W-:Y:S01]  /*1f60*/  ELECT P1, URZ, PT ;  /* 0x0000000000ff782f */ /* 0x000fe20003820000 */
[----:B------:R-:W-:-:S03]  /*1f70*/  ULEA UR16, UR9, UR8, 0xd ;  /* 0x0000000809107291 */ /* 0x000fc6000f8e68ff */
[----:B------:R-:W-:Y:S02]  /*1f80*/  ISETP.LT.U32.AND P1, PT, R10, 0x20, P1 ;  /* 0x000000200a00780c */ /* 0x000fe40000f21070 */
[----:B------:R-:W-:Y:S01]  /*1f90*/  ELECT P0, URZ, PT ;  /* 0x0000000000ff782f */ /* 0x000fe20003800000 */
[----:B------:R-:W-:-:S03]  /*1fa0*/  UIADD3 UR16, UPT, UPT, UR16, 0x10000, URZ ;  /* 0x0001000010107890 */ /* 0x000fc6000fffe0ff */
[----:B------:R-:W-:Y:S01]  /*1fb0*/  ISETP.LT.U32.AND P0, PT, R10, 0x20, P0 ;  /* 0x000000200a00780c */ /* 0x000fe20000701070 */
[----:B------:R-:W-:Y:S01]  /*1fc0*/  ULEA UR12, UR9, UR8, 0xe ;  /* 0x00000008090c7291 */ /* 0x000fe2000f8e70ff */
[----:B------:R-:W-:Y:S01]  /*1fd0*/  UMOV UR14, UR18 ;  /* 0x00000012000e7c82 */ /* 0x000fe20008000000 */
[----:B------:R-:W-:-:S04]  /*1fe0*/  USHF.L.U32 UR5, UR4, 0x1f, URZ ;  /* 0x0000001f04057899 */ /* 0x000fc800080006ff */
[----:B------:R-:W-:Y:S01]  /*1ff0*/  VOTEU.ANY UP0, P1 ;  /* 0x0000000000ff7886 */ /* 0x000fe20000800100 */
[----:B------:R3:W-:Y:S04]  /*2000*/  @!P3 SYNCS.ARRIVE.TRANS64 RZ, [UR28+0x18000], R2 ;  /* 0x01800002ffffb9a7 */ /* 0x0007e8000800001c */
[----:B------:R-:W-:Y:S01]  /*2010*/  @UP0 UIADD3 UR17, UPT, UPT, UR28, 0x18000, URZ ;  /* 0x000180001c110890 */ /* 0x000fe2000fffe0ff */
[----:B------:R-:W-:Y:S01]  /*2020*/  VOTEU.ANY UP0, P1 ;  /* 0x0000000000ff7886 */ /* 0x000fe20000800100 */
[----:B------:R-:W-:Y:S01]  /*2030*/  BAR.SYNC.DEFER_BLOCKING 0x0 ;  /* 0x0000000000007b1d */ /* 0x000fe20000010000 */
[----:B---3--:R-:W-:-:S05]  /*2040*/  IMAD.U32 R2, RZ, RZ, UR5 ;  /* 0x00000005ff027e24 */ /* 0x008fca000f8e00ff */
[----:B------:R-:W-:-:S05]  /*2050*/  VOTEU.ANY UP1, P0 ;  /* 0x0000000000ff7886 */ /* 0x000fca0000020100 */
[----:B------:R-:W-:Y:S01]  /*2060*/  @UP1 UIADD3 UR13, UPT, UPT, UR28, 0x18000, URZ ;  /* 0x000180001c0d1890 */ /* 0x000fe2000fffe0ff */
[----:B------:R-:W-:Y:S01]  /*2070*/  VOTEU.ANY UP1, P0 ;  /* 0x0000000000ff7886 */ /* 0x000fe20000020100 */
[----:B------:R3:W-:Y:S01]  /*2080*/  @UP0 UTMALDG.2D [UR16], [UR24] ;  /* 0x00000010180005b4 */ /* 0x0007e20008008000 */
[----:B------:R-:W-:Y:S01]  /*2090*/  UISETP.NE.U32.AND UP0, UPT, UR22, URZ, UPT ;  /* 0x000000ff1600728c */ /* 0x000fe2000bf05070 */
[----:B------:R5:W-:Y:S06]  /*20a0*/  MEMBAR.ALL.CTA ;  /* 0x0000000000007992 */ /* 0x000bec0000008000 */
[----:B-----5:R-:W5:Y:S02]  /*20b0*/  FENCE.VIEW.ASYNC.S ;  /* 0x00000000000073c6 */ /* 0x020f640000000000 */
[----:B-----5:R-:W-:Y:S06]  /*20c0*/  BAR.SYNC.DEFER_BLOCKING 0x0 ;  /* 0x0000000000007b1d */ /* 0x020fec0000010000 */
[----:B------:R3:W-:Y:S02]  /*20d0*/  @UP1 UTMALDG.2D [UR12], [UR26] ;  /* 0x0000000c1a0015b4 */ /* 0x0007e40008008000 */
[----:B------:R-:W-:Y:S06]  /*20e0*/  BAR.SYNC.DEFER_BLOCKING 0x0 ;  /* 0x0000000000007b1d */ /* 0x000fec0000010000 */
[----:B------:R-:W5:Y:S02]  /*20f0*/  SYNCS.PHASECHK.TRANS64.TRYWAIT P0, [UR28+0x18000], R2 ;  /* 0x01800002ff0075a7 */ /* 0x000f64000800111c */
[----:B---3-5:R-:W-:Y:S05]  /*2100*/  @!P0 BRA `(.L_x_63) ;  /* 0x0000001000b88947 */ /* 0x028fea0003800000 */
.L_x_80:
[----:B------:R-:W-:Y:S05]  /*2110*/  BRA.U UP0, `(.L_x_64) ;  /* 0x00000001004c7547 */ /* 0x000fea000b800000 */
[----:B------:R-:W-:Y:S02]  /*2120*/  USHF.R.U32.HI UR10, URZ, 0x4, UR16 ;  /* 0x00000004ff0a7899 */ /* 0x000fe40008011610 */
[----:B------:R-:W-:Y:S02]  /*2130*/  USHF.R.U32.HI UR12, URZ, 0x4, UR12 ;  /* 0x00000004ff0c7899 */ /* 0x000fe4000801160c */
[----:B------:R-:W-:Y:S02]  /*2140*/  USGXT.U32 UR10, UR10, 0xe ;  /* 0x0000000e0a0a789a */ /* 0x000fe40008000000 */
[----:B------:R-:W-:Y:S02]  /*2150*/  USGXT.U32 UR12, UR12, 0xe ;  /* 0x0000000e0c0c789a */ /* 0x000fe40008000000 */
[----:B------:R-:W-:Y:S02]  /*2160*/  UIADD3 UR16, UP0, UPT, UR10, 0x2, URZ ;  /* 0x000000020a107890 */ /* 0x000fe4000ff1e0ff */
[----:B------:R-:W-:Y:S01]  /*2170*/  UIADD3 UR30, UP1, UPT, UR12, 0x2, URZ ;  /* 0x000000020c1e7890 */ /* 0x000fe2000ff3e0ff */
[----:B------:R-:W-:Y:S01]  /*2180*/  UMOV UR5, URZ ;  /* 0x000000ff00057c82 */ /* 0x000fe20008000000 */
[----:B------:R-:W-:Y:S01]  /*2190*/  UMOV UR6, URZ ;  /* 0x000000ff00067c82 */ /* 0x000fe20008000000 */
[----:B------:R-:W-:-:S02]  /*21a0*/  UIADD3.X UR17, UPT, UPT, UR5, -0x7fffbfe0, URZ, UP0, !UPT ;  /* 0x8000402005117890 */ /* 0x000fc400087fe4ff */
[----:B------:R-:W-:Y:S01]  /*21b0*/  UIADD3.X UR31, UPT, UPT, UR6, -0x7fffbfe0, URZ, UP1, !UPT ;  /* 0x80004020061f7890 */ /* 0x000fe20008ffe4ff */
[----:B------:R-:W-:Y:S01]  /*21c0*/  UMOV UR32, 0x0 ;  /* 0x0000000000207882 */ /* 0x000fe20000000000 */
[----:B------:R-:W-:Y:S01]  /*21d0*/  UMOV UR33, 0x8400490 ;  /* 0x0840049000217882 */ /* 0x000fe20000000000 */
[----:B------:R-:W-:Y:S01]  /*21e0*/  UMOV UR11, 0x80004020 ;  /* 0x80004020000b7882 */ /* 0x000fe20000000000 */
[----:B------:R-:W-:Y:S01]  /*21f0*/  UMOV UR13, 0x80004020 ;  /* 0x80004020000d7882 */ /* 0x000fe20000000000 */
[----:B------:R-:W-:Y:S01]  /*2200*/  UMOV UR6, 0x0 ;  /* 0x0000000000067882 */ /* 0x000fe20000000000 */
[----:B------:R-:W-:Y:S01]  /*2210*/  UMOV UR7, 0x8400490 ;  /* 0x0840049000077882 */ /* 0x000fe20000000000 */
[----:B------:R3:W-:Y:S02]  /*2220*/  UTCHMMA gdesc[UR10], gdesc[UR12], tmem[UR23], tmem[UR32], idesc[UR33], UPT ;  /* 0x00ff200c0a0075ea */ /* 0x0007e4000b800017 */
[----:B------:R3:W-:Y:S01]  /*2230*/  UTCHMMA gdesc[UR16], gdesc[UR30], tmem[UR23], tmem[UR6], idesc[UR7], UPT ;  /* 0x00ff061e100075ea */ /* 0x0007e2000b800017 */
[----:B------:R-:W-:-:S02]  /*2240*/  NOP ;  /* 0x0000000000007918 */ /* 0x000fc40000000000 */
.L_x_64:
[----:B------:R-:W-:Y:S01]  /*2250*/  ELECT P0, URZ, PT ;  /* 0x0000000000ff782f */ /* 0x000fe20003800000 */
[----:B---3--:R-:W-:-:S03]  /*2260*/  UIADD3 UR6, UPT, UPT, UR28, 0x18020, URZ ;  /* 0x000180201c067890 */ /* 0x008fc6000fffe0ff */
[----:B------:R-:W-:Y:S01]  /*2270*/  ISETP.LT.U32.AND P0, PT, R10, 0x20, P0 ;  /* 0x000000200a00780c */ /* 0x000fe20000701070 */
[----:B------:R-:W-:-:S12]  /*2280*/  UMOV UR7, URZ ;  /* 0x000000ff00077c82 */ /* 0x000fd80008000000 */
[----:B------:R-:W-:Y:S01]  /*2290*/  VOTEU.ANY UP0, P0 ;  /* 0x0000000000ff7886 */ /* 0x000fe20000000100 */
[----:B------:R-:W-:-:S04]  /*22a0*/  VOTEU.ANY UP1, P0 ;  /* 0x0000000000ff7886 */ /* 0x000fc80000020100 */
[----:B------:R-:W-:Y:S02]  /*22b0*/  @UP0 UMOV UR6, UR6 ;  /* 0x0000000600060c82 */ /* 0x000fe40008000000 */
[----:B------:R3:W-:Y:S01]  /*22c0*/  @UP1 UTCBAR [UR6], URZ ;  /* 0x000000ff060013e9 */ /* 0x0007e200080000ff */
[----:B------:R-:W-:Y:S06]  /*22d0*/  BAR.SYNC.DEFER_BLOCKING 0x0 ;  /* 0x0000000000007b1d */ /* 0x000fec0000010000 */
[----:B------:R-:W5:Y:S02]  /*22e0*/  SYNCS.PHASECHK.TRANS64.TRYWAIT P0, [UR28+0x18020], R2 ;  /* 0x01802002ff0075a7 */ /* 0x000f64000800111c */
[----:B---3-5:R-:W-:Y:S05]  /*22f0*/  @!P0 BRA `(.L_x_65) ;  /* 0x0000001000488947 */ /* 0x028fea0003800000 */
.L_x_81:
[----:B------:R-:W-:Y:S02]  /*2300*/  UIADD3 UR9, UPT, UPT, UR9, 0x1, URZ ;  /* 0x0000000109097890 */ /* 0x000fe4000fffe0ff */
[----:B------:R-:W-:Y:S02]  /*2310*/  UIADD3 UR18, UPT, UPT, UR18, 0x20, URZ ;  /* 0x0000002012127890 */ /* 0x000fe4000fffe0ff */
[----:B------:R-:W-:-:S04]  /*2320*/  UISETP.NE.U32.AND UP0, UPT, UR9, 0x4, UPT ;  /* 0x000000040900788c */ /* 0x000fc8000bf05070 */
[----:B------:R-:W-:Y:S02]  /*2330*/  USEL UR5, URZ, 0x1, UP0 ;  /* 0x00000001ff057887 */ /* 0x000fe40008000000 */
[----:B------:R-:W-:Y:S02]  /*2340*/  USEL UR9, UR9, URZ, UP0 ;  /* 0x000000ff09097287 */ /* 0x000fe40008000000 */
[----:B--2---:R-:W-:Y:S02]  /*2350*/  UISETP.GE.AND UP0, UPT, UR18, UR29, UPT ;  /* 0x0000001d1200728c */ /* 0x004fe4000bf06270 */
[----:B------:R-:W-:-:S07]  /*2360*/  ULOP3.LUT UR4, UR4, UR5, URZ, 0x3c, !UPT ;  /* 0x0000000504047292 */ /* 0x000fce000f8e3cff */
[----:B------:R-:W-:Y:S05]  /*2370*/  BRA.U !UP0, `(.L_x_66) ;  /* 0xfffffff908ec7547 */ /* 0x000fea000b83ffff */
.L_x_59:
[----:B---3-5:R-:W-:Y:S06]  /*2380*/  BAR.SYNC.DEFER_BLOCKING 0x0 ;  /* 0x0000000000007b1d */ /* 0x028fec0000010000 */
[----:B------:R-:W-:Y:S04]  /*2390*/  BSSY.RECONVERGENT B5, `(.L_x_67) ;  /* 0x0000004000057945 */ /* 0x000fe80003800200 */
[----:B------:R-:W-:Y:S05]  /*23a0*/  @P3 BRA `(.L_x_68) ;  /* 0x0000000000083947 */ /* 0x000fea0003800000 */
[----:B------:R-:W2:Y:S02]  /*23b0*/  SYNCS.CCTL.IV [UR8+0x18000] ;  /* 0x01800000ff0079b1 */ /* 0x000ea40008000008 */
[----:B--2---:R-:W2:Y:S02]  /*23c0*/  SYNCS.CCTL.IV [UR8+0x18020] ;  /* 0x01802000ff0079b1 */ /* 0x004ea40008000008 */
.L_x_68:
[----:B------:R-:W-:Y:S05]  /*23d0*/  BSYNC.RECONVERGENT B5 ;  /* 0x0000000000057941 */ /* 0x000fea0003800200 */
.L_x_67:
[----:B--2---:R-:W-:Y:S06]  /*23e0*/  BAR.SYNC.DEFER_BLOCKING 0x0 ;  /* 0x0000000000007b1d */ /* 0x004fec0000010000 */
[----:B------:R-:W-:Y:S04]  /*23f0*/  BSSY.RECONVERGENT B5, `(.L_x_69) ;  /* 0x0000004000057945 */ /* 0x000fe80003800200 */
[----:B------:R-:W-:Y:S05]  /*2400*/  @P3 BRA `(.L_x_70) ;  /* 0x0000000000083947 */ /* 0x000fea0003800000 */
[----:B------:R-:W2:Y:S02]  /*2410*/  SYNCS.CCTL.IV [UR8+0x18008] ;  /* 0x01800800ff0079b1 */ /* 0x000ea40008000008 */
[----:B--2---:R-:W2:Y:S02]  /*2420*/  SYNCS.CCTL.IV [UR8+0x18028] ;  /* 0x01802800ff0079b1 */ /* 0x004ea40008000008 */
.L_x_70:
[----:B------:R-:W-:Y:S05]  /*2430*/  BSYNC.RECONVERGENT B5 ;  /* 0x0000000000057941 */ /* 0x000fea0003800200 */
.L_x_69:
[----:B--2---:R-:W-:Y:S06]  /*2440*/  BAR.SYNC.DEFER_BLOCKING 0x0 ;  /* 0x0000000000007b1d */ /* 0x004fec0000010000 */
[----:B------:R-:W-:Y:S04]  /*2450*/  BSSY.RECONVERGENT B5, `(.L_x_71) ;  /* 0x0000004000057945 */ /* 0x000fe80003800200 */
[----:B------:R-:W-:Y:S05]  /*2460*/  @P3 BRA `(.L_x_72) ;  /* 0x0000000000083947 */ /* 0x000fea0003800000 */
[----:B------:R-:W2:Y:S02]  /*2470*/  SYNCS.CCTL.IV [UR8+0x18010] ;  /* 0x01801000ff0079b1 */ /* 0x000ea40008000008 */
[----:B--2---:R-:W2:Y:S02]  /*2480*/  SYNCS.CCTL.IV [UR8+0x18030] ;  /* 0x01803000ff0079b1 */ /* 0x004ea40008000008 */
.L_x_72:
[----:B------:R-:W-:Y:S05]  /*2490*/  BSYNC.RECONVERGENT B5 ;  /* 0x0000000000057941 */ /* 0x000fea0003800200 */
.L_x_71:
[----:B--2---:R-:W-:Y:S06]  /*24a0*/  BAR.SYNC.DEFER_BLOCKING 0x0 ;  /* 0x0000000000007b1d */ /* 0x004fec0000010000 */
[----:B------:R-:W-:Y:S04]  /*24b0*/  BSSY.RECONVERGENT B5, `(.L_x_73) ;  /* 0x0000004000057945 */ /* 0x000fe80003800200 */
[----:B------:R-:W-:Y:S05]  /*24c0*/  @P3 BRA `(.L_x_74) ;  /* 0x0000000000083947 */ /* 0x000fea0003800000 */
[----:B------:R-:W2:Y:S02]  /*24d0*/  SYNCS.CCTL.IV [UR8+0x18018] ;  /* 0x01801800ff0079b1 */ /* 0x000ea40008000008 */
[----:B--2---:R-:W2:Y:S02]  /*24e0*/  SYNCS.CCTL.IV [UR8+0x18038] ;  /* 0x01803800ff0079b1 */ /* 0x004ea40008000008 */
.L_x_74:
[----:B------:R-:W-:Y:S05]  /*24f0*/  BSYNC.RECONVERGENT B5 ;  /* 0x0000000000057941 */ /* 0x000fea0003800200 */
.L_x_73:
[----:B------:R-:W-:Y:S01]  /*2500*/  ULOP3.LUT UR22, UR22, 0x3, URZ, 0xc0, !UPT ;  /* 0x0000000316167892 */ /* 0x000fe2000f8ec0ff */
[C---:B------:R-:W-:Y:S01]  /*2510*/  IMAD.SHL.U32 R2, R0.reuse, 0x80, RZ ;  /* 0x0000008000027824 */ /* 0x040fe200078e00ff */
[----:B------:R-:W-:Y:S01]  /*2520*/  UMOV UR6, UR19 ;  /* 0x0000001300067c82 */ /* 0x000fe20008000000 */
[----:B------:R-:W-:Y:S01]  /*2530*/  IMAD.SHL.U32 R3, R0, 0x10, RZ ;  /* 0x0000001000037824 */ /* 0x000fe200078e00ff */
[----:B------:R-:W-:Y:S02]  /*2540*/  ULEA UR4, UR22, UR23, 0x15 ;  /* 0x0000001716047291 */ /* 0x000fe4000f8ea8ff */
[----:B------:R-:W-:Y:S01]  /*2550*/  LOP3.LUT R0, R2, 0x3f80, RZ, 0xc0, !PT ;  /* 0x00003f8002007812 */ /* 0x000fe200078ec0ff */
[----:B------:R-:W-:Y:S01]  /*2560*/  ULEA UR5, UR22, UR15, 0x6 ;  /* 0x0000000f16057291 */ /* 0x000fe2000f8e30ff */
[----:B------:R-:W-:Y:S02]  /*2570*/  ELECT P0, URZ, PT ;  /* 0x0000000000ff782f */ /* 0x000fe40003800000 */
[----:B------:R-:W-:-:S03]  /*2580*/  LOP3.LUT R0, R0, 0x70, R3, 0xf8, !PT ;  /* 0x0000007000007812 */ /* 0x000fc600078ef803 */
[----:B------:R-:W3:Y:S01]  /*2590*/  LDTM.x64 R96, tmem[UR4] ;  /* 0x00000004006079ee */ /* 0x000ee20008340000 */
[C---:B------:R-:W-:Y:S02]  /*25a0*/  LOP3.LUT R2, R0.reuse, 0x10, RZ, 0x3c, !PT ;  /* 0x0000001000027812 */ /* 0x040fe400078e3cff */
[----:B------:R-:W-:Y:S02]  /*25b0*/  LOP3.LUT R3, R0, 0x20, RZ, 0x3c, !PT ;  /* 0x0000002000037812 */ /* 0x000fe400078e3cff */
[----:B---3--:R-:W-:Y:S02]  /*25c0*/  F2FP.BF16.F32.PACK_AB R160, R97, R96 ;  /* 0x0000006061a0723e */ /* 0x008fe400000010ff */
[----:B------:R-:W-:Y:S02]  /*25d0*/  F2FP.BF16.F32.PACK_AB R161, R99, R98 ;  /* 0x0000006263a1723e */ /* 0x000fe400000010ff */
[----:B------:R-:W-:Y:S02]  /*25e0*/  F2FP.BF16.F32.PACK_AB R162, R101, R100 ;  /* 0x0000006465a2723e */ /* 0x000fe400000010ff */
[----:B------:R-:W-:-:S02]  /*25f0*/  F2FP.BF16.F32.PACK_AB R163, R103, R102 ;  /* 0x0000006667a3723e */ /* 0x000fc400000010ff */
[----:B------:R-:W-:Y:S02]  /*2600*/  F2FP.BF16.F32.PACK_AB R164, R105, R104 ;  /* 0x0000006869a4723e */ /* 0x000fe400000010ff */
[----:B------:R-:W-:Y:S02]  /*2610*/  F2FP.BF16.F32.PACK_AB R165, R107, R106 ;  /* 0x0000006a6ba5723e */ /* 0x000fe400000010ff */
[----:B------:R-:W-:Y:S02]  /*2620*/  F2FP.BF16.F32.PACK_AB R166, R109, R108 ;  /* 0x0000006c6da6723e */ /* 0x000fe400000010ff */
[----:B------:R-:W-:Y:S02]  /*2630*/  F2FP.BF16.F32.PACK_AB R167, R111, R110 ;  /* 0x0000006e6fa7723e */ /* 0x000fe400000010ff */
[----:B------:R-:W3:Y:S01]  /*2640*/  LDTM.x64 R48, tmem[UR4+0x40] ;  /* 0x00004004003079ee */ /* 0x000ee20008340000 */
[----:B------:R-:W-:Y:S02]  /*2650*/  F2FP.BF16.F32.PACK_AB R112, R113, R112 ;  /* 0x000000707170723e */ /* 0x000fe400000010ff */
[----:B------:R-:W-:-:S02]  /*2660*/  F2FP.BF16.F32.PACK_AB R120, R121, R120 ;  /* 0x000000787978723e */ /* 0x000fc400000010ff */
[----:B------:R-:W-:Y:S02]  /*2670*/  F2FP.BF16.F32.PACK_AB R128, R129, R128 ;  /* 0x000000808180723e */ /* 0x000fe400000010ff */
[----:B------:R-:W-:Y:S02]  /*2680*/  F2FP.BF16.F32.PACK_AB R113, R115, R114 ;  /* 0x000000727371723e */ /* 0x000fe400000010ff */
[----:B------:R-:W-:Y:S02]  /*2690*/  F2FP.BF16.F32.PACK_AB R121, R123, R122 ;  /* 0x0000007a7b79723e */ /* 0x000fe400000010ff */
[----:B------:R-:W-:Y:S02]  /*26a0*/  F2FP.BF16.F32.PACK_AB R129, R131, R130 ;  /* 0x000000828381723e */ /* 0x000fe400000010ff */
[----:B------:R-:W-:Y:S02]  /*26b0*/  F2FP.BF16.F32.PACK_AB R114, R117, R116 ;  /* 0x000000747572723e */ /* 0x000fe400000010ff */
[----:B------:R-:W-:-:S02]  /*26c0*/  F2FP.BF16.F32.PACK_AB R115, R119, R118 ;  /* 0x000000767773723e */ /* 0x000fc400000010ff */
[----:B------:R-:W-:Y:S02]  /*26d0*/  F2FP.BF16.F32.PACK_AB R122, R125, R124 ;  /* 0x0000007c7d7a723e */ /* 0x000fe400000010ff */
[----:B------:R-:W-:Y:S02]  /*26e0*/  F2FP.BF16.F32.PACK_AB R123, R127, R126 ;  /* 0x0000007e7f7b723e */ /* 0x000fe400000010ff */
[----:B------:R-:W-:Y:S02]  /*26f0*/  F2FP.BF16.F32.PACK_AB R130, R133, R132 ;  /* 0x000000848582723e */ /* 0x000fe400000010ff */
[----:B------:R-:W-:Y:S02]  /*2700*/  F2FP.BF16.F32.PACK_AB R136, R137, R136 ;  /* 0x000000888988723e */ /* 0x000fe400000010ff */
[----:B---3--:R-:W-:Y:S02]  /*2710*/  F2FP.BF16.F32.PACK_AB R116, R49, R48 ;  /* 0x000000303174723e */ /* 0x008fe400000010ff */
        /* <DEDUP_REMOVED lines=9> */
[----:B----4-:R-:W3:Y:S01]  /*27b0*/  LDTM.x64 R4, tmem[UR4+0x80] ;  /* 0x00008004000479ee */ /* 0x010ee20008340000 */
        /* <DEDUP_REMOVED lines=63> */
[----:B------:R-:W-:Y:S01]  /*2bb0*/  NOP ;  /* 0x0000000000007918 */ /* 0x000fe20000000000 */
[----:B--2---:R-:W-:Y:S01]  /*2bc0*/  STS.128 [R0+UR8], R160 ;  /* 0x000000a000007988 */ /* 0x004fe20008000c08 */
[----:B------:R-:W-:Y:S01]  /*2bd0*/  F2FP.BF16.F32.PACK_AB R152, R153, R152 ;  /* 0x000000989998723e */ /* 0x000fe200000010ff */
[----:B------:R-:W-:Y:S01]  /*2be0*/  ULEA UR4, UR22, UR8, 0xe ;  /* 0x0000000816047291 */ /* 0x000fe2000f8e70ff */
[----:B------:R-:W-:Y:S01]  /*2bf0*/  F2FP.BF16.F32.PACK_AB R153, R155, R154 ;  /* 0x0000009a9b99723e */ /* 0x000fe200000010ff */
[----:B------:R-:W-:Y:S01]  /*2c00*/  STS.128 [R0+UR8+0x4000], R116 ;  /* 0x0040007400007988 */ /* 0x000fe20008000c08 */
[----:B------:R-:W-:-:S02]  /*2c10*/  F2FP.BF16.F32.PACK_AB R154, R157, R156 ;  /* 0x0000009c9d9a723e */ /* 0x000fc400000010ff */
[----:B------:R-:W-:Y:S01]  /*2c20*/  F2FP.BF16.F32.PACK_AB R155, R159, R158 ;  /* 0x0000009e9f9b723e */ /* 0x000fe200000010ff */
[----:B------:R-:W-:Y:S01]  /*2c30*/  STS.128 [R0+UR8+0x8000], R68 ;  /* 0x0080004400007988 */ /* 0x000fe20008000c08 */
[----:B---3--:R-:W-:Y:S02]  /*2c40*/  F2FP.BF16.F32.PACK_AB R4, R5, R4 ;  /* 0x000000040504723e */ /* 0x008fe400000010ff */
[----:B------:R-:W-:Y:S02]  /*2c50*/  F2FP.BF16.F32.PACK_AB R5, R7, R6 ;  /* 0x000000060705723e */ /* 0x000fe400000010ff */
[----:B------:R-:W-:Y:S02]  /*2c60*/  F2FP.BF16.F32.PACK_AB R12, R13, R12 ;  /* 0x0000000c0d0c723e */ /* 0x000fe400000010ff */
[----:B------:R-:W-:Y:S02]  /*2c70*/  F2FP.BF16.F32.PACK_AB R6, R9, R8 ;  /* 0x000000080906723e */ /* 0x000fe400000010ff */
[----:B------:R-:W-:-:S02]  /*2c80*/  F2FP.BF16.F32.PACK_AB R7, R11, R10 ;  /* 0x0000000a0b07723e */ /* 0x000fc400000010ff */
[----:B------:R-:W-:Y:S02]  /*2c90*/  F2FP.BF16.F32.PACK_AB R13, R15, R14 ;  /* 0x0000000e0f0d723e */ /* 0x000fe400000010ff */
[----:B------:R-:W-:Y:S01]  /*2ca0*/  F2FP.BF16.F32.PACK_AB R20, R21, R20 ;  /* 0x000000141514723e */ /* 0x000fe200000010ff */
[----:B------:R2:W-:Y:S01]  /*2cb0*/  STS.128 [R0+UR8+0xc000], R4 ;  /* 0x00c0000400007988 */ /* 0x0005e20008000c08 */
[----:B------:R-:W-:Y:S02]  /*2cc0*/  F2FP.BF16.F32.PACK_AB R14, R17, R16 ;  /* 0x00000010110e723e */ /* 0x000fe400000010ff */
[----:B------:R-:W-:Y:S01]  /*2cd0*/  F2FP.BF16.F32.PACK_AB R15, R19, R18 ;  /* 0x00000012130f723e */ /* 0x000fe200000010ff */
[----:B------:R-:W-:Y:S01]  /*2ce0*/  STS.128 [R2+UR8], R164 ;  /* 0x000000a402007988 */ /* 0x000fe20008000c08 */
[----:B------:R-:W-:Y:S02]  /*2cf0*/  F2FP.BF16.F32.PACK_AB R21, R23, R22 ;  /* 0x000000161715723e */ /* 0x000fe400000010ff */
[----:B------:R-:W-:Y:S01]  /*2d00*/  F2FP.BF16.F32.PACK_AB R22, R25, R24 ;  /* 0x000000181916723e */ /* 0x000fe200000010ff */
[----:B------:R-:W-:Y:S01]  /*2d10*/  STS.128 [R2+UR8+0x4000], R124 ;  /* 0x0040007c02007988 */ /* 0x000fe20008000c08 */
[----:B------:R-:W-:-:S02]  /*2d20*/  F2FP.BF16.F32.PACK_AB R23, R27, R26 ;  /* 0x0000001a1b17723e */ /* 0x000fc400000010ff */
[----:B------:R-:W-:Y:S01]  /*2d30*/  F2FP.BF16.F32.PACK_AB R28, R29, R28 ;  /* 0x0000001c1d1c723e */ /* 0x000fe200000010ff */
[----:B------:R-:W-:Y:S01]  /*2d40*/  STS.128 [R2+UR8+0x8000], R76 ;  /* 0x0080004c02007988 */ /* 0x000fe20008000c08 */
[----:B------:R-:W-:Y:S02]  /*2d50*/  F2FP.BF16.F32.PACK_AB R29, R31, R30 ;  /* 0x0000001e1f1d723e */ /* 0x000fe400000010ff */
[----:B------:R-:W-:Y:S01]  /*2d60*/  F2FP.BF16.F32.PACK_AB R36, R37, R36 ;  /* 0x000000242524723e */ /* 0x000fe200000010ff */
[----:B------:R3:W-:Y:S01]  /*2d70*/  STS.128 [R2+UR8+0xc000], R12 ;  /* 0x00c0000c02007988 */ /* 0x0007e20008000c08 */
[----:B------:R-:W-:Y:S02]  /*2d80*/  F2FP.BF16.F32.PACK_AB R30, R33, R32 ;  /* 0x00000020211e723e */ /* 0x000fe400000010ff */
[----:B------:R-:W-:Y:S01]  /*2d90*/  F2FP.BF16.F32.PACK_AB R31, R35, R34 ;  /* 0x00000022231f723e */ /* 0x000fe200000010ff */
[----:B------:R-:W-:Y:S01]  /*2da0*/  STS.128 [R3+UR8], R112 ;  /* 0x0000007003007988 */ /* 0x000fe20008000c08 */
[----:B------:R-:W-:-:S02]  /*2db0*/  F2FP.BF16.F32.PACK_AB R37, R39, R38 ;  /* 0x000000262725723e */ /* 0x000fc400000010ff */
[----:B------:R-:W-:Y:S01]  /*2dc0*/  F2FP.BF16.F32.PACK_AB R44, R45, R44 ;  /* 0x0000002c2d2c723e */ /* 0x000fe200000010ff */
[----:B------:R-:W-:Y:S01]  /*2dd0*/  STS.128 [R3+UR8+0x4000], R132 ;  /* 0x0040008403007988 */ /* 0x000fe20008000c08 */
[----:B------:R-:W-:Y:S02]  /*2de0*/  LOP3.LUT R8, R0, 0x30, RZ, 0x3c, !PT ;  /* 0x0000003000087812 */ /* 0x000fe400078e3cff */
[----:B------:R-:W-:Y:S01]  /*2df0*/  F2FP.BF16.F32.PACK_AB R38, R41, R40 ;  /* 0x000000282926723e */ /* 0x000fe200000010ff */
[----:B------:R-:W-:Y:S01]  /*2e00*/  STS.128 [R3+UR8+0x8000], R84 ;  /* 0x0080005403007988 */ /* 0x000fe20008000c08 */
[----:B------:R-:W-:Y:S02]  /*2e10*/  F2FP.BF16.F32.PACK_AB R39, R43, R42 ;  /* 0x0000002a2b27723e */ /* 0x000fe400000010ff */
[----:B------:R-:W-:Y:S01]  /*2e20*/  F2FP.BF16.F32.PACK_AB R45, R47, R46 ;  /* 0x0000002e2f2d723e */ /* 0x000fe200000010ff */
[----:B------:R4:W-:Y:S01]  /*2e30*/  STS.128 [R3+UR8+0xc000], R20 ;  /* 0x00c0001403007988 */ /* 0x0009e20008000c08 */
[----:B------:R-:W-:-:S02]  /*2e40*/  F2FP.BF16.F32.PACK_AB R52, R53, R52 ;  /* 0x000000343534723e */ /* 0x000fc400000010ff */
[C---:B--2---:R-:W-:Y:S01]  /*2e50*/  LOP3.LUT R4, R0.reuse, 0x40, RZ, 0x3c, !PT ;  /* 0x0000004000047812 */ /* 0x044fe200078e3cff */
[----:B------:R2:W-:Y:S01]  /*2e60*/  STS.128 [R8+UR8], R120 ;  /* 0x0000007808007988 */ /* 0x0005e20008000c08 */
[----:B------:R-:W-:Y:S02]  /*2e70*/  F2FP.BF16.F32.PACK_AB R46, R49, R48 ;  /* 0x00000030312e723e */ /* 0x000fe400000010ff */
[----:B------:R-:W-:Y:S01]  /*2e80*/  F2FP.BF16.F32.PACK_AB R47, R51, R50 ;  /* 0x00000032332f723e */ /* 0x000fe200000010ff */
[----:B------:R2:W-:Y:S01]  /*2e90*/  STS.128 [R8+UR8+0x4000], R72 ;  /* 0x0040004808007988 */ /* 0x0005e20008000c08 */
[----:B------:R-:W-:Y:S02]  /*2ea0*/  F2FP.BF16.F32.PACK_AB R53, R55, R54 ;  /* 0x000000363735723e */ /* 0x000fe400000010ff */
[----:B------:R-:W-:Y:S01]  /*2eb0*/  F2FP.BF16.F32.PACK_AB R60, R61, R60 ;  /* 0x0000003c3d3c723e */ /* 0x000fe200000010ff */
[----:B------:R2:W-:Y:S01]  /*2ec0*/  STS.128 [R8+UR8+0x8000], R92 ;  /* 0x0080005c08007988 */ /* 0x0005e20008000c08 */
[----:B---3--:R-:W-:-:S02]  /*2ed0*/  LOP3.LUT R2, R0, 0x50, RZ, 0x3c, !PT ;  /* 0x0000005000027812 */ /* 0x008fc400078e3cff */
[----:B------:R-:W-:Y:S01]  /*2ee0*/  F2FP.BF16.F32.PACK_AB R54, R57, R56 ;  /* 0x000000383936723e */ /* 0x000fe200000010ff */
[----:B------:R2:W-:Y:S01]  /*2ef0*/  STS.128 [R8+UR8+0xc000], R28 ;  /* 0x00c0001c08007988 */ /* 0x0005e20008000c08 */
[----:B------:R-:W-:Y:S02]  /*2f00*/  F2FP.BF16.F32.PACK_AB R55, R59, R58 ;  /* 0x0000003a3b37723e */ /* 0x000fe400000010ff */
[----:B------:R-:W-:Y:S01]  /*2f10*/  F2FP.BF16.F32.PACK_AB R61, R63, R62 ;  /* 0x0000003e3f3d723e */ /* 0x000fe200000010ff */
[----:B------:R2:W-:Y:S01]  /*2f20*/  STS.128 [R4+UR8], R128 ;  /* 0x0000008004007988 */ /* 0x0005e20008000c08 */
[----:B----4-:R-:W-:Y:S02]  /*2f30*/  LOP3.LUT R3, R0, 0x60, RZ, 0x3c, !PT ;  /* 0x0000006000037812 */ /* 0x010fe400078e3cff */
[----:B------:R-:W-:Y:S01]  /*2f40*/  F2FP.BF16.F32.PACK_AB R62, R65, R64 ;  /* 0x00000040413e723e */ /* 0x000fe200000010ff */
[----:B------:R2:W-:Y:S01]  /*2f50*/  STS.128 [R4+UR8+0x4000], R80 ;  /* 0x0040005004007988 */ /* 0x0005e20008000c08 */
[----:B------:R-:W-:-:S02]  /*2f60*/  F2FP.BF16.F32.PACK_AB R63, R67, R66 ;  /* 0x00000042433f723e */ /* 0x000fc400000010ff */
[----:B------:R-:W-:Y:S01]  /*2f70*/  LOP3.LUT R0, R0, 0x70, RZ, 0x3c, !PT ;  /* 0x0000007000007812 */ /* 0x000fe200078e3cff */
[----:B------:R2:W-:Y:S04]  /*2f80*/  STS.128 [R4+UR8+0x8000], R100 ;  /* 0x0080006404007988 */ /* 0x0005e80008000c08 */
[----:B------:R2:W-:Y:S04]  /*2f90*/  STS.128 [R4+UR8+0xc000], R36 ;  /* 0x00c0002404007988 */ /* 0x0005e80008000c08 */
[----:B------:R2:W-:Y:S04]  /*2fa0*/  STS.128 [R2+UR8], R136 ;  /* 0x0000008802007988 */ /* 0x0005e80008000c08 */
[----:B------:R2:W-:Y:S04]  /*2fb0*/  STS.128 [R2+UR8+0x4000], R88 ;  /* 0x0040005802007988 */ /* 0x0005e80008000c08 */
        /* <DEDUP_REMOVED lines=9> */
[----:B------:R2:W-:Y:S01]  /*3050*/  STS.128 [R0+UR8+0xc000], R60 ;  /* 0x00c0003c00007988 */ /* 0x0005e20008000c08 */
[----:B------:R3:W-:Y:S06]  /*3060*/  MEMBAR.ALL.CTA ;  /* 0x0000000000007992 */ /* 0x0007ec0000008000 */
[----:B---3--:R-:W3:Y:S02]  /*3070*/  FENCE.VIEW.ASYNC.S ;  /* 0x00000000000073c6 */ /* 0x008ee40000000000 */
[----:B---3--:R-:W-:Y:S06]  /*3080*/  BAR.SYNC.DEFER_BLOCKING 0x0 ;  /* 0x0000000000007b1d */ /* 0x008fec0000010000 */
[----:B------:R2:W-:Y:S01]  /*3090*/  UTMASTG.2D [UR4], [UR20] ;  /* 0x00000004140073b5 */ /* 0x0005e20008008000 */
[----:B------:R0:W-:Y:S01]  /*30a0*/  UTMACMDFLUSH ;  /* 0x00000000000079b7 */ /* 0x0001e20000000000 */
[----:B------:R-:W-:-:S04]  /*30b0*/  DEPBAR.LE SB0, 0x0 ;  /* 0x000080000000791a */ /* 0x000fc80000000000 */
[----:B------:R-:W-:Y:S08]  /*30c0*/  BAR.SYNC.DEFER_BLOCKING 0x0 ;  /* 0x0000000000007b1d */ /* 0x000ff00000010000 */
[----:B------:R-:W-:Y:S06]  /*30d0*/  BAR.SYNC.DEFER_BLOCKING 0x0 ;  /* 0x0000000000007b1d */ /* 0x000fec0000010000 */
[----:B--2---:R-:W-:Y:S05]  /*30e0*/  @P2 BRA `(.L_x_75) ;  /* 0x0000000000a02947 */ /* 0x004fea0003800000 */
[----:B------:R-:W2:Y:S01]  /*30f0*/  S2UR UR5, SR_CgaCtaId ;  /* 0x00000000000579c3 */ /* 0x000ea20000008800 */
[----:B------:R-:W-:Y:S01]  /*3100*/  NOP ;  /* 0x0000000000007918 */ /* 0x000fe20000000000 */
[----:B------:R-:W-:Y:S01]  /*3110*/  UMOV UR4, 0x50 ;  /* 0x0000005000047882 */ /* 0x000fe20000000000 */
[----:B------:R-:W-:Y:S02]  /*3120*/  IMAD.U32 R0, RZ, RZ, UR23 ;  /* 0x00000017ff007e24 */ /* 0x000fe4000f8e00ff */
[----:B------:R-:W-:Y:S02]  /*3130*/  IMAD.MOV.U32 R3, RZ, RZ, 0xff ;  /* 0x000000ffff037424 */ /* 0x000fe400078e00ff */
[----:B------:R-:W-:Y:S01]  /*3140*/  IMAD.MOV.U32 R7, RZ, RZ, 0x1 ;  /* 0x00000001ff077424 */ /* 0x000fe200078e00ff */
[----:B------:R-:W-:-:S04]  /*3150*/  LOP3.LUT R0, R0, 0xffff, RZ, 0xc0, !PT ;  /* 0x0000ffff00007812 */ /* 0x000fc800078ec0ff */
[----:B------:R-:W-:-:S05]  /*3160*/  SHF.R.U32.HI R0, RZ, 0x5, R0 ;  /* 0x00000005ff007819 */ /* 0x000fca0000011600 */
[----:B------:R-:W-:Y:S01]  /*3170*/  VIADD R2, R0, 0x10 ;  /* 0x0000001000027836 */ /* 0x000fe20000000000 */
[----:B------:R-:W-:Y:S01]  /*3180*/  SHF.L.U32 R0, R3, R0, RZ ;  /* 0x0000000003007219 */ /* 0x000fe200000006ff */
[----:B--2---:R-:W-:-:S03]  /*3190*/  ULEA UR6, UR5, UR4, 0x18 ;  /* 0x0000000405067291 */ /* 0x004fc6000f8ec0ff */
[----:B------:R-:W-:-:S04]  /*31a0*/  SHF.L.U32 R3, R7, R2, RZ ;  /* 0x0000000207037219 */ /* 0x000fc800000006ff */
[----:B------:R-:W-:Y:S02]  /*31b0*/  LOP3.LUT R0, R3, R0, RZ, 0xfc, !PT ;  /* 0x0000000003007212 */ /* 0x000fe400078efcff */
[----:B------:R-:W2:Y:S02]  /*31c0*/  LDS R5, [UR6] ;  /* 0x00000006ff057984 */ /* 0x000ea40008000800 */
[C---:B------:R-:W-:Y:S02]  /*31d0*/  LOP3.LUT R2, R0.reuse, 0xffff, RZ, 0xc0, !PT ;  /* 0x0000ffff00027812 */ /* 0x040fe400078ec0ff */
[----:B--2---:R-:W-:-:S04]  /*31e0*/  LOP3.LUT R3, R0, 0xffff, R5, 0x80, !PT ;  /* 0x0000ffff00037812 */ /* 0x004fc800078e8005 */
[----:B------:R-:W-:-:S13]  /*31f0*/  ISETP.NE.AND P0, PT, R3, R2, PT ;  /* 0x000000020300720c */ /* 0x000fda0003f05270 */
[----:B------:R-:W-:Y:S05]  /*3200*/  @P0 BRA `(.L_x_76) ;  /* 0x0000000000500947 */ /* 0x000fea0003800000 */
[----:B------:R-:W-:Y:S02]  /*3210*/  SHF.R.U32.HI R5, RZ, 0x10, R5 ;  /* 0x00000010ff057819 */ /* 0x000fe40000011605 */
[----:B------:R-:W-:-:S04]  /*3220*/  SHF.R.U32.HI R2, RZ, 0x10, R0 ;  /* 0x00000010ff027819 */ /* 0x000fc80000011600 */
[----:B------:R-:W-:-:S04]  /*3230*/  LOP3.LUT R5, R5, R2, RZ, 0xc0, !PT ;  /* 0x0000000205057212 */ /* 0x000fc800078ec0ff */
[----:B------:R-:W-:-:S13]  /*3240*/  ISETP.NE.AND P0, PT, R5, R2, PT ;  /* 0x000000020500720c */ /* 0x000fda0003f05270 */
[----:B------:R-:W-:Y:S05]  /*3250*/  @P0 BRA `(.L_x_77) ;  /* 0x0000000000300947 */ /* 0x000fea0003800000 */
[----:B------:R-:W-:Y:S01]  /*3260*/  R2UR UR4, R0 ;  /* 0x00000000000472ca */ /* 0x000fe200000e0000 */
[----:B------:R-:W-:Y:S01]  /*3270*/  VOTEU.ANY UR5, UPT, PT ;  /* 0x0000000000057886 */ /* 0x000fe200038e0100 */
[----:B------:R-:W2:Y:S01]  /*3280*/  S2R R0, SR_LANEID ;  /* 0x0000000000007919 */ /* 0x000ea20000000000 */
[----:B------:R-:W-:-:S10]  /*3290*/  UFLO.U32 UR5, UR5 ;  /* 0x00000005000572bd */ /* 0x000fd400080e0000 */
[----:B------:R-:W-:-:S06]  /*32a0*/  ULOP3.LUT UR4, URZ, UR4, URZ, 0x33, !UPT ;  /* 0x00000004ff047292 */ /* 0x000fcc000f8e33ff */
[----:B------:R-:W-:-:S04]  /*32b0*/  IMAD.U32 R2, RZ, RZ, UR4 ;  /* 0x00000004ff027e24 */ /* 0x000fc8000f8e00ff */
[----:B------:R-:W3:Y:S02]  /*32c0*/  REDUX UR7, R2 ;  /* 0x00000000020773c4 */ /* 0x000ee40000000000 */
[----:B------:R4:W-:Y:S01]  /*32d0*/  UTCATOMSWS.AND URZ, UR4 ;  /* 0x0000000400ff79e3 */ /* 0x0009e20008000000 */
[----:B--2---:R-:W-:Y:S01]  /*32e0*/  ISETP.EQ.U32.AND P0, PT, R0, UR5, PT ;  /* 0x0000000500007c0c */ /* 0x004fe2000bf02070 */
[----:B---3--:R-:W-:-:S12]  /*32f0*/  IMAD.U32 R0, RZ, RZ, UR7 ;  /* 0x00000007ff007e24 */ /* 0x008fd8000f8e00ff */
[----:B------:R4:W-:Y:S01]  /*3300*/  @P0 ATOMS.AND RZ, [UR6], R0 ;  /* 0x00000000ffff098c */ /* 0x0009e2000a800006 */
[----:B------:R-:W-:Y:S05]  /*3310*/  BRA `(.L_x_75) ;  /* 0x0000000000147947 */ /* 0x000fea0003800000 */
.L_x_77:
[----:B------:R-:W-:-:S07]  /*3320*/  MOV R2, 0x3340 ;  /* 0x0000334000027802 */ /* 0x000fce0000000f00 */
[----:B-1----:R-:W-:Y:S05]  /*3330*/  CALL.REL.NOINC `($__internal_0_$__cuda_sm10x_tcgen05_guardrail_trap_col_being_dealloced_not_returned_by_alloc) ;  /* 0x0000000000447944 */ /* 0x002fea0003c00000 */
[----:B------:R-:W-:Y:S05]  /*3340*/  BRA `(.L_x_75) ;  /* 0x0000000000087947 */ /* 0x000fea0003800000 */
.L_x_76:
[----:B------:R-:W-:-:S07]  /*3350*/  MOV R2, 0x3370 ;  /* 0x0000337000027802 */ /* 0x000fce0000000f00 */
[----:B-1----:R-:W-:Y:S05]  /*3360*/  CALL.REL.NOINC `($__internal_2_$__cuda_sm10x_tcgen05_guardrail_trap_unallocated_columns_being_dealloced) ;  /* 0x0000000000507944 */ /* 0x002fea0003c00000 */
.L_x_75:
[----:B------:R-:W-:Y:S01]  /*3370*/  NOP ;  /* 0x0000000000007918 */ /* 0x000fe20000000000 */
[----:B----4-:R-:W-:Y:S05]  /*3380*/  EXIT ;  /* 0x000000000000794d */ /* 0x010fea0003800000 */
.L_x_60:
[----:B------:R-:W2:Y:S02]  /*3390*/  SYNCS.PHASECHK.TRANS64.TRYWAIT P0, [UR8+0x18000], RZ ;  /* 0x018000ffff0075a7 */ /* 0x000ea40008001108 */
[----:B--2---:R-:W-:Y:S05]  /*33a0*/  @!P0 BRA `(.L_x_60) ;  /* 0xfffffffc00f88947 */ /* 0x004fea000383ffff */
[----:B------:R-:W-:Y:S05]  /*33b0*/  BRA `(.L_x_78) ;  /* 0xffffffe800487947 */ /* 0x000fea000383ffff */
.L_x_62:
[----:B------:R-:W2:Y:S02]  /*33c0*/  SYNCS.PHASECHK.TRANS64.TRYWAIT P1, [UR8+0x18020], RZ ;  /* 0x018020ffff0075a7 */ /* 0x000ea40008021108 */
[----:B--2---:R-:W-:Y:S05]  /*33d0*/  @!P1 BRA `(.L_x_62) ;  /* 0xfffffffc00f89947 */ /* 0x004fea000383ffff */
[----:B------:R-:W-:Y:S05]  /*33e0*/  BRA `(.L_x_79) ;  /* 0xffffffe800bc7947 */ /* 0x000fea000383ffff */
.L_x_63:
[----:B------:R-:W3:Y:S02]  /*33f0*/  SYNCS.PHASECHK.TRANS64.TRYWAIT P0, [UR28+0x18000], R2 ;  /* 0x01800002ff0075a7 */ /* 0x000ee4000800111c */
[----:B---3--:R-:W-:Y:S05]  /*3400*/  @!P0 BRA `(.L_x_63) ;  /* 0xfffffffc00f88947 */ /* 0x008fea000383ffff */
[----:B------:R-:W-:Y:S05]  /*3410*/  BRA `(.L_x_80) ;  /* 0xffffffec003c7947 */ /* 0x000fea000383ffff */
.L_x_65:
[----:B------:R-:W3:Y:S02]  /*3420*/  SYNCS.PHASECHK.TRANS64.TRYWAIT P0, [UR28+0x18020], R2 ;  /* 0x01802002ff0075a7 */ /* 0x000ee4000800111c */
[----:B---3--:R-:W-:Y:S05]  /*3430*/  @!P0 BRA `(.L_x_65) ;  /* 0xfffffffc00f88947 */ /* 0x008fea000383ffff */
[----:B------:R-:W-:Y:S05]  /*3440*/  BRA `(.L_x_81) ;  /* 0xffffffec00ac7947 */ /* 0x000fea000383ffff */
        .weak           $__internal_0_$__cuda_sm10x_tcgen05_guardrail_trap_col_being_dealloced_not_returned_by_alloc
        .type           $__internal_0_$__cuda_sm10x_tcgen05_guardrail_trap_col_being_dealloced_not_returned_by_alloc,@function
        .size           $__internal_0_$__cuda_sm10x_tcgen05_guardrail_trap_col_being_dealloced_not_returned_by_alloc,($__internal_1_$__cuda_sm10x_tcgen05_guardrail_trap_phase_invalid_during_alloc - $__internal_0_$__cuda_sm10x_tcgen05_guardrail_trap_col_being_dealloced_not_returned_by_alloc)
$__internal_0_$__cuda_sm10x_tcgen05_guardrail_trap_col_being_dealloced_not_returned_by_alloc:
[----:B------:R-:W-:Y:S05]  /*3450*/  BPT.TRAP 0x1 ;  /* 0x000000040000795c */ /* 0x000fea0000300000 */
[----:B------:R-:W-:-:S04]  /*3460*/  IMAD.MOV.U32 R3, RZ, RZ, 0x0 ;  /* 0x00000000ff037424 */ /* 0x000fc800078e00ff */
[----:B------:R-:W-:Y:S05]  /*3470*/  RET.REL.NODEC R2 `(gluon_tcgen05) ;  /* 0xffffffc802e07950 */ /* 0x000fea0003c3ffff */
        .weak           $__internal_1_$__cuda_sm10x_tcgen05_guardrail_trap_phase_invalid_during_alloc
        .type           $__internal_1_$__cuda_sm10x_tcgen05_guardrail_trap_phase_invalid_during_alloc,@function
        .size           $__internal_1_$__cuda_sm10x_tcgen05_guardrail_trap_phase_invalid_during_alloc,($__internal_2_$__cuda_sm10x_tcgen05_guardrail_trap_unallocated_columns_being_dealloced - $__internal_1_$__cuda_sm10x_tcgen05_guardrail_trap_phase_invalid_during_alloc)
$__internal_1_$__cuda_sm10x_tcgen05_guardrail_trap_phase_invalid_during_alloc:
[----:B------:R-:W-:Y:S05]  /*3480*/  BPT.TRAP 0x1 ;  /* 0x000000040000795c */ /* 0x000fea0000300000 */
[----:B------:R-:W-:-:S04]  /*3490*/  IMAD.MOV.U32 R3, RZ, RZ, 0x0 ;  /* 0x00000000ff037424 */ /* 0x000fc800078e00ff */
[----:B------:R-:W-:Y:S05]  /*34a0*/  RET.REL.NODEC R2 `(gluon_tcgen05) ;  /* 0xffffffc802d47950 */ /* 0x000fea0003c3ffff */
        .weak           $__internal_2_$__cuda_sm10x_tcgen05_guardrail_trap_unallocated_columns_being_dealloced
        .type           $__internal_2_$__cuda_sm10x_tcgen05_guardrail_trap_unallocated_columns_being_dealloced,@function
        .size           $__internal_2_$__cuda_sm10x_tcgen05_guardrail_trap_unallocated_columns_being_dealloced,(.L_x_85 - $__internal_2_$__cuda_sm10x_tcgen05_guardrail_trap_unallocated_columns_being_dealloced)
$__internal_2_$__cuda_sm10x_tcgen05_guardrail_trap_unallocated_columns_being_dealloced:
[----:B------:R-:W-:Y:S05]  /*34b0*/  BPT.TRAP 0x1 ;  /* 0x000000040000795c */ /* 0x000fea0000300000 */
[----:B------:R-:W-:-:S04]  /*34c0*/  IMAD.MOV.U32 R3, RZ, RZ, 0x0 ;  /* 0x00000000ff037424 */ /* 0x000fc800078e00ff */
[----:B------:R-:W-:Y:S05]  /*34d0*/  RET.REL.NODEC R2 `(gluon_tcgen05) ;  /* 0xffffffc802c87950 */ /* 0x000fea0003c3ffff */
.L_x_82:
[----:B------:R-:W-:-:S00]  /*34e0*/  BRA `(.L_x_82) ;  /* 0xfffffffc00fc7947 */ /* 0x000fc0000383ffff */
[----:B------:R-:W-:-:S00]  /*34f0*/  NOP ;  /* 0x0000000000007918 */ /* 0x000fc00000000000 */
        /* <DEDUP_REMOVED lines=8> */
.L_x_85:


//--------------------- .nv.shared.gluon_tcgen05  --------------------------
	.section	.nv.shared.gluon_tcgen05,"aw",@nobits
	.sectionflags	@""
	.align	16
	.zero		1024


//--------------------- .nv.shared.reserved.0     --------------------------
	.section	.nv.shared.reserved.0,"aw",@nobits
	.align	8
	.weak		__nv_reservedSMEM_offset_0_alias
	.size		__nv_reservedSMEM_offset_0_alias, 0, 64
	.other		__nv_reservedSMEM_offset_0_alias,@"STO_CUDA_RESERVED_SHARED STV_DEFAULT"
__nv_reservedSMEM_offset_0_alias:
	.zero		0
.nv.shared.reserved.0:
	.zero		64
	.weak		__nv_reservedSMEM_allocation_phase
	.type		__nv_reservedSMEM_allocation_phase,@object
	.size		__nv_reservedSMEM_allocation_phase,(.L_0 - __nv_reservedSMEM_allocation_phase)
__nv_reservedSMEM_allocation_phase:
	.zero		1
.L_0:
	.zero		7
	.weak		__nv_reservedSMEM_devtool_atexit_pc
	.type		__nv_reservedSMEM_devtool_atexit_pc,@object
	.size		__nv_reservedSMEM_devtool_atexit_pc,(__nv_reservedSMEM_allocation_mask - __nv_reservedSMEM_devtool_atexit_pc)
__nv_reservedSMEM_devtool_atexit_pc:
	.zero		8
	.weak		__nv_reservedSMEM_allocation_mask
	.type		__nv_reservedSMEM_allocation_mask,@object
	.size		__nv_reservedSMEM_allocation_mask,(.L_2 - __nv_reservedSMEM_allocation_mask)
__nv_reservedSMEM_allocation_mask:
	.zero		4
.L_2:


//--------------------- .nv.constant0.gluon_tcgen05 --------------------------
	.section	.nv.constant0.gluon_tcgen05,"a",@progbits
	.sectionflags	@""
	.align	4
.nv.constant0.gluon_tcgen05:
	.zero		976


//--------------------- SYMBOLS --------------------------

	.type		.nv.reservedSmem.offset0,@object
	.size		.nv.reservedSmem.offset0,0x4
	.type		.nv.reservedSmem.cap,@object
	.size		.nv.reservedSmem.cap,0x4
